//
// Generated by NVIDIA NVVM Compiler
//
// Compiler Build ID: CL-36424714
// Cuda compilation tools, release 13.0, V13.0.88
// Based on NVVM 20.0.0
//

.version 9.0
.target sm_100
.address_size 64

	// .globl	_Z18initializeStates2DP17curandStateXORWOWiiy
.global .align 4 .b8 precalc_xorwow_matrix[102400];
.global .align 4 .b8 precalc_xorwow_offset_matrix[102400];
.global .align 4 .b8 mrg32k3aM1[2304];
.global .align 4 .b8 mrg32k3aM2[2304];
.global .align 4 .b8 mrg32k3aM1SubSeq[2016];
.global .align 4 .b8 mrg32k3aM2SubSeq[2016];
.global .align 4 .b8 mrg32k3aM1Seq[2304];
.global .align 4 .b8 mrg32k3aM2Seq[2304];
.const .align 8 .b8 __cr_lgamma_table[72];

.visible .entry _Z18initializeStates2DP17curandStateXORWOWiiy(
	.param .u64 .ptr .align 1 _Z18initializeStates2DP17curandStateXORWOWiiy_param_0,
	.param .u32 _Z18initializeStates2DP17curandStateXORWOWiiy_param_1,
	.param .u32 _Z18initializeStates2DP17curandStateXORWOWiiy_param_2,
	.param .u64 _Z18initializeStates2DP17curandStateXORWOWiiy_param_3
)
{
	.reg .pred 	%p<27>;
	.reg .b32 	%r<420>;
	.reg .b64 	%rd<19>;

	ld.param.u64 	%rd8, [_Z18initializeStates2DP17curandStateXORWOWiiy_param_0];
	ld.param.u32 	%r185, [_Z18initializeStates2DP17curandStateXORWOWiiy_param_1];
	ld.param.u32 	%r184, [_Z18initializeStates2DP17curandStateXORWOWiiy_param_2];
	ld.param.u64 	%rd9, [_Z18initializeStates2DP17curandStateXORWOWiiy_param_3];
	mov.u32 	%r186, %ctaid.x;
	mov.u32 	%r187, %ntid.x;
	mov.u32 	%r188, %tid.x;
	mad.lo.s32 	%r1, %r186, %r187, %r188;
	mov.u32 	%r189, %ctaid.y;
	mov.u32 	%r190, %ntid.y;
	mov.u32 	%r191, %tid.y;
	mad.lo.s32 	%r2, %r189, %r190, %r191;
	setp.ge.s32 	%p1, %r2, %r185;
	setp.ge.s32 	%p2, %r1, %r184;
	or.pred  	%p3, %p1, %p2;
	@%p3 bra 	$L__BB0_44;
	cvta.to.global.u64 	%rd10, %rd8;
	mad.lo.s32 	%r192, %r184, %r2, %r1;
	cvt.s64.s32 	%rd18, %r192;
	mul.wide.s32 	%rd11, %r192, 48;
	add.s64 	%rd2, %rd10, %rd11;
	cvt.u32.u64 	%r193, %rd9;
	xor.b32  	%r194, %r193, -1429050551;
	mul.lo.s32 	%r195, %r194, 1099087573;
	{ .reg .b32 tmp; mov.b64 {tmp, %r196}, %rd9; }
	xor.b32  	%r197, %r196, -136515619;
	mul.lo.s32 	%r198, %r197, -1703105765;
	add.s32 	%r199, %r195, %r198;
	add.s32 	%r200, %r199, 6615241;
	add.s32 	%r201, %r195, 123456789;
	st.global.v2.u32 	[%rd2], {%r200, %r201};
	xor.b32  	%r202, %r195, 362436069;
	add.s32 	%r203, %r198, 521288629;
	st.global.v2.u32 	[%rd2+8], {%r202, %r203};
	xor.b32  	%r204, %r198, 88675123;
	add.s32 	%r205, %r195, 5783321;
	st.global.v2.u32 	[%rd2+16], {%r204, %r205};
	setp.eq.s32 	%p4, %r192, 0;
	@%p4 bra 	$L__BB0_43;
	mov.b32 	%r326, 0;
$L__BB0_3:
	and.b64  	%rd4, %rd18, 3;
	setp.eq.s64 	%p5, %rd4, 0;
	@%p5 bra 	$L__BB0_42;
	mul.wide.u32 	%rd12, %r326, 3200;
	mov.u64 	%rd13, precalc_xorwow_matrix;
	add.s64 	%rd5, %rd13, %rd12;
	cvt.u32.u64 	%r4, %rd4;
	mov.b32 	%r327, 0;
$L__BB0_5:
	mov.b32 	%r340, 0;
	mov.u32 	%r341, %r340;
	mov.u32 	%r342, %r340;
	mov.u32 	%r343, %r340;
	mov.u32 	%r344, %r340;
	mov.u32 	%r333, %r340;
$L__BB0_6:
	mul.wide.u32 	%rd14, %r333, 4;
	add.s64 	%rd15, %rd2, %rd14;
	ld.global.u32 	%r12, [%rd15+4];
	shl.b32 	%r13, %r333, 5;
	mov.b32 	%r339, 0;
$L__BB0_7:
	.pragma "nounroll";
	shr.u32 	%r210, %r12, %r339;
	and.b32  	%r211, %r210, 1;
	setp.eq.b32 	%p6, %r211, 1;
	not.pred 	%p7, %p6;
	add.s32 	%r212, %r13, %r339;
	mul.lo.s32 	%r213, %r212, 5;
	mul.wide.u32 	%rd16, %r213, 4;
	add.s64 	%rd6, %rd5, %rd16;
	@%p7 bra 	$L__BB0_9;
	ld.global.u32 	%r214, [%rd6];
	xor.b32  	%r344, %r344, %r214;
	ld.global.u32 	%r215, [%rd6+4];
	xor.b32  	%r343, %r343, %r215;
	ld.global.u32 	%r216, [%rd6+8];
	xor.b32  	%r342, %r342, %r216;
	ld.global.u32 	%r217, [%rd6+12];
	xor.b32  	%r341, %r341, %r217;
	ld.global.u32 	%r218, [%rd6+16];
	xor.b32  	%r340, %r340, %r218;
$L__BB0_9:
	and.b32  	%r220, %r210, 2;
	setp.eq.s32 	%p8, %r220, 0;
	@%p8 bra 	$L__BB0_11;
	ld.global.u32 	%r221, [%rd6+20];
	xor.b32  	%r344, %r344, %r221;
	ld.global.u32 	%r222, [%rd6+24];
	xor.b32  	%r343, %r343, %r222;
	ld.global.u32 	%r223, [%rd6+28];
	xor.b32  	%r342, %r342, %r223;
	ld.global.u32 	%r224, [%rd6+32];
	xor.b32  	%r341, %r341, %r224;
	ld.global.u32 	%r225, [%rd6+36];
	xor.b32  	%r340, %r340, %r225;
$L__BB0_11:
	and.b32  	%r227, %r210, 4;
	setp.eq.s32 	%p9, %r227, 0;
	@%p9 bra 	$L__BB0_13;
	ld.global.u32 	%r228, [%rd6+40];
	xor.b32  	%r344, %r344, %r228;
	ld.global.u32 	%r229, [%rd6+44];
	xor.b32  	%r343, %r343, %r229;
	ld.global.u32 	%r230, [%rd6+48];
	xor.b32  	%r342, %r342, %r230;
	ld.global.u32 	%r231, [%rd6+52];
	xor.b32  	%r341, %r341, %r231;
	ld.global.u32 	%r232, [%rd6+56];
	xor.b32  	%r340, %r340, %r232;
$L__BB0_13:
	and.b32  	%r234, %r210, 8;
	setp.eq.s32 	%p10, %r234, 0;
	@%p10 bra 	$L__BB0_15;
	ld.global.u32 	%r235, [%rd6+60];
	xor.b32  	%r344, %r344, %r235;
	ld.global.u32 	%r236, [%rd6+64];
	xor.b32  	%r343, %r343, %r236;
	ld.global.u32 	%r237, [%rd6+68];
	xor.b32  	%r342, %r342, %r237;
	ld.global.u32 	%r238, [%rd6+72];
	xor.b32  	%r341, %r341, %r238;
	ld.global.u32 	%r239, [%rd6+76];
	xor.b32  	%r340, %r340, %r239;
$L__BB0_15:
	and.b32  	%r241, %r210, 16;
	setp.eq.s32 	%p11, %r241, 0;
	@%p11 bra 	$L__BB0_17;
	ld.global.u32 	%r242, [%rd6+80];
	xor.b32  	%r344, %r344, %r242;
	ld.global.u32 	%r243, [%rd6+84];
	xor.b32  	%r343, %r343, %r243;
	ld.global.u32 	%r244, [%rd6+88];
	xor.b32  	%r342, %r342, %r244;
	ld.global.u32 	%r245, [%rd6+92];
	xor.b32  	%r341, %r341, %r245;
	ld.global.u32 	%r246, [%rd6+96];
	xor.b32  	%r340, %r340, %r246;
$L__BB0_17:
	and.b32  	%r248, %r210, 32;
	setp.eq.s32 	%p12, %r248, 0;
	@%p12 bra 	$L__BB0_19;
	ld.global.u32 	%r249, [%rd6+100];
	xor.b32  	%r344, %r344, %r249;
	ld.global.u32 	%r250, [%rd6+104];
	xor.b32  	%r343, %r343, %r250;
	ld.global.u32 	%r251, [%rd6+108];
	xor.b32  	%r342, %r342, %r251;
	ld.global.u32 	%r252, [%rd6+112];
	xor.b32  	%r341, %r341, %r252;
	ld.global.u32 	%r253, [%rd6+116];
	xor.b32  	%r340, %r340, %r253;
$L__BB0_19:
	and.b32  	%r255, %r210, 64;
	setp.eq.s32 	%p13, %r255, 0;
	@%p13 bra 	$L__BB0_21;
	ld.global.u32 	%r256, [%rd6+120];
	xor.b32  	%r344, %r344, %r256;
	ld.global.u32 	%r257, [%rd6+124];
	xor.b32  	%r343, %r343, %r257;
	ld.global.u32 	%r258, [%rd6+128];
	xor.b32  	%r342, %r342, %r258;
	ld.global.u32 	%r259, [%rd6+132];
	xor.b32  	%r341, %r341, %r259;
	ld.global.u32 	%r260, [%rd6+136];
	xor.b32  	%r340, %r340, %r260;
$L__BB0_21:
	and.b32  	%r262, %r210, 128;
	setp.eq.s32 	%p14, %r262, 0;
	@%p14 bra 	$L__BB0_23;
	ld.global.u32 	%r263, [%rd6+140];
	xor.b32  	%r344, %r344, %r263;
	ld.global.u32 	%r264, [%rd6+144];
	xor.b32  	%r343, %r343, %r264;
	ld.global.u32 	%r265, [%rd6+148];
	xor.b32  	%r342, %r342, %r265;
	ld.global.u32 	%r266, [%rd6+152];
	xor.b32  	%r341, %r341, %r266;
	ld.global.u32 	%r267, [%rd6+156];
	xor.b32  	%r340, %r340, %r267;
$L__BB0_23:
	and.b32  	%r269, %r210, 256;
	setp.eq.s32 	%p15, %r269, 0;
	@%p15 bra 	$L__BB0_25;
	ld.global.u32 	%r270, [%rd6+160];
	xor.b32  	%r344, %r344, %r270;
	ld.global.u32 	%r271, [%rd6+164];
	xor.b32  	%r343, %r343, %r271;
	ld.global.u32 	%r272, [%rd6+168];
	xor.b32  	%r342, %r342, %r272;
	ld.global.u32 	%r273, [%rd6+172];
	xor.b32  	%r341, %r341, %r273;
	ld.global.u32 	%r274, [%rd6+176];
	xor.b32  	%r340, %r340, %r274;
$L__BB0_25:
	and.b32  	%r276, %r210, 512;
	setp.eq.s32 	%p16, %r276, 0;
	@%p16 bra 	$L__BB0_27;
	ld.global.u32 	%r277, [%rd6+180];
	xor.b32  	%r344, %r344, %r277;
	ld.global.u32 	%r278, [%rd6+184];
	xor.b32  	%r343, %r343, %r278;
	ld.global.u32 	%r279, [%rd6+188];
	xor.b32  	%r342, %r342, %r279;
	ld.global.u32 	%r280, [%rd6+192];
	xor.b32  	%r341, %r341, %r280;
	ld.global.u32 	%r281, [%rd6+196];
	xor.b32  	%r340, %r340, %r281;
$L__BB0_27:
	and.b32  	%r283, %r210, 1024;
	setp.eq.s32 	%p17, %r283, 0;
	@%p17 bra 	$L__BB0_29;
	ld.global.u32 	%r284, [%rd6+200];
	xor.b32  	%r344, %r344, %r284;
	ld.global.u32 	%r285, [%rd6+204];
	xor.b32  	%r343, %r343, %r285;
	ld.global.u32 	%r286, [%rd6+208];
	xor.b32  	%r342, %r342, %r286;
	ld.global.u32 	%r287, [%rd6+212];
	xor.b32  	%r341, %r341, %r287;
	ld.global.u32 	%r288, [%rd6+216];
	xor.b32  	%r340, %r340, %r288;
$L__BB0_29:
	and.b32  	%r290, %r210, 2048;
	setp.eq.s32 	%p18, %r290, 0;
	@%p18 bra 	$L__BB0_31;
	ld.global.u32 	%r291, [%rd6+220];
	xor.b32  	%r344, %r344, %r291;
	ld.global.u32 	%r292, [%rd6+224];
	xor.b32  	%r343, %r343, %r292;
	ld.global.u32 	%r293, [%rd6+228];
	xor.b32  	%r342, %r342, %r293;
	ld.global.u32 	%r294, [%rd6+232];
	xor.b32  	%r341, %r341, %r294;
	ld.global.u32 	%r295, [%rd6+236];
	xor.b32  	%r340, %r340, %r295;
$L__BB0_31:
	and.b32  	%r297, %r210, 4096;
	setp.eq.s32 	%p19, %r297, 0;
	@%p19 bra 	$L__BB0_33;
	ld.global.u32 	%r298, [%rd6+240];
	xor.b32  	%r344, %r344, %r298;
	ld.global.u32 	%r299, [%rd6+244];
	xor.b32  	%r343, %r343, %r299;
	ld.global.u32 	%r300, [%rd6+248];
	xor.b32  	%r342, %r342, %r300;
	ld.global.u32 	%r301, [%rd6+252];
	xor.b32  	%r341, %r341, %r301;
	ld.global.u32 	%r302, [%rd6+256];
	xor.b32  	%r340, %r340, %r302;
$L__BB0_33:
	and.b32  	%r304, %r210, 8192;
	setp.eq.s32 	%p20, %r304, 0;
	@%p20 bra 	$L__BB0_35;
	ld.global.u32 	%r305, [%rd6+260];
	xor.b32  	%r344, %r344, %r305;
	ld.global.u32 	%r306, [%rd6+264];
	xor.b32  	%r343, %r343, %r306;
	ld.global.u32 	%r307, [%rd6+268];
	xor.b32  	%r342, %r342, %r307;
	ld.global.u32 	%r308, [%rd6+272];
	xor.b32  	%r341, %r341, %r308;
	ld.global.u32 	%r309, [%rd6+276];
	xor.b32  	%r340, %r340, %r309;
$L__BB0_35:
	and.b32  	%r311, %r210, 16384;
	setp.eq.s32 	%p21, %r311, 0;
	@%p21 bra 	$L__BB0_37;
	ld.global.u32 	%r312, [%rd6+280];
	xor.b32  	%r344, %r344, %r312;
	ld.global.u32 	%r313, [%rd6+284];
	xor.b32  	%r343, %r343, %r313;
	ld.global.u32 	%r314, [%rd6+288];
	xor.b32  	%r342, %r342, %r314;
	ld.global.u32 	%r315, [%rd6+292];
	xor.b32  	%r341, %r341, %r315;
	ld.global.u32 	%r316, [%rd6+296];
	xor.b32  	%r340, %r340, %r316;
$L__BB0_37:
	and.b32  	%r318, %r210, 32768;
	setp.eq.s32 	%p22, %r318, 0;
	@%p22 bra 	$L__BB0_39;
	ld.global.u32 	%r319, [%rd6+300];
	xor.b32  	%r344, %r344, %r319;
	ld.global.u32 	%r320, [%rd6+304];
	xor.b32  	%r343, %r343, %r320;
	ld.global.u32 	%r321, [%rd6+308];
	xor.b32  	%r342, %r342, %r321;
	ld.global.u32 	%r322, [%rd6+312];
	xor.b32  	%r341, %r341, %r322;
	ld.global.u32 	%r323, [%rd6+316];
	xor.b32  	%r340, %r340, %r323;
$L__BB0_39:
	add.s32 	%r339, %r339, 16;
	setp.ne.s32 	%p23, %r339, 32;
	@%p23 bra 	$L__BB0_7;
	mad.lo.s32 	%r324, %r333, -31, %r13;
	add.s32 	%r333, %r324, 1;
	setp.ne.s32 	%p24, %r333, 5;
	@%p24 bra 	$L__BB0_6;
	st.global.u32 	[%rd2+4], %r344;
	st.global.u32 	[%rd2+8], %r343;
	st.global.u32 	[%rd2+12], %r342;
	st.global.u32 	[%rd2+16], %r341;
	st.global.u32 	[%rd2+20], %r340;
	add.s32 	%r327, %r327, 1;
	setp.lt.u32 	%p25, %r327, %r4;
	@%p25 bra 	$L__BB0_5;
$L__BB0_42:
	shr.u64 	%rd7, %rd18, 2;
	add.s32 	%r326, %r326, 1;
	setp.gt.u64 	%p26, %rd18, 3;
	mov.u64 	%rd18, %rd7;
	@%p26 bra 	$L__BB0_3;
$L__BB0_43:
	mov.b32 	%r325, 0;
	st.global.v2.u32 	[%rd2+24], {%r325, %r325};
	st.global.u32 	[%rd2+32], %r325;
	mov.b64 	%rd17, 0;
	st.global.u64 	[%rd2+40], %rd17;
$L__BB0_44:
	ret;

}
	// .globl	_Z23generateRandomNumbers2DIiEvPT_P17curandStateXORWOWiiS0_S0_
.visible .entry _Z23generateRandomNumbers2DIiEvPT_P17curandStateXORWOWiiS0_S0_(
	.param .u64 .ptr .align 1 _Z23generateRandomNumbers2DIiEvPT_P17curandStateXORWOWiiS0_S0__param_0,
	.param .u64 .ptr .align 1 _Z23generateRandomNumbers2DIiEvPT_P17curandStateXORWOWiiS0_S0__param_1,
	.param .u32 _Z23generateRandomNumbers2DIiEvPT_P17curandStateXORWOWiiS0_S0__param_2,
	.param .u32 _Z23generateRandomNumbers2DIiEvPT_P17curandStateXORWOWiiS0_S0__param_3,
	.param .u32 _Z23generateRandomNumbers2DIiEvPT_P17curandStateXORWOWiiS0_S0__param_4,
	.param .u32 _Z23generateRandomNumbers2DIiEvPT_P17curandStateXORWOWiiS0_S0__param_5
)
{
	.reg .pred 	%p<4>;
	.reg .b32 	%r<33>;
	.reg .b64 	%rd<13>;

	ld.param.u64 	%rd2, [_Z23generateRandomNumbers2DIiEvPT_P17curandStateXORWOWiiS0_S0__param_0];
	ld.param.u64 	%rd3, [_Z23generateRandomNumbers2DIiEvPT_P17curandStateXORWOWiiS0_S0__param_1];
	ld.param.s32 	%rd4, [_Z23generateRandomNumbers2DIiEvPT_P17curandStateXORWOWiiS0_S0__param_2];
	ld.param.u32 	%r3, [_Z23generateRandomNumbers2DIiEvPT_P17curandStateXORWOWiiS0_S0__param_3];
	ld.param.u32 	%r1, [_Z23generateRandomNumbers2DIiEvPT_P17curandStateXORWOWiiS0_S0__param_4];
	ld.param.u32 	%r2, [_Z23generateRandomNumbers2DIiEvPT_P17curandStateXORWOWiiS0_S0__param_5];
	mov.u32 	%r5, %tid.x;
	mov.u32 	%r6, %ctaid.x;
	mov.u32 	%r7, %ntid.x;
	mad.lo.s32 	%r8, %r6, %r7, %r5;
	cvt.u64.u32 	%rd5, %r8;
	mov.u32 	%r9, %tid.y;
	mov.u32 	%r10, %ctaid.y;
	mov.u32 	%r11, %ntid.y;
	mad.lo.s32 	%r12, %r10, %r11, %r9;
	cvt.u64.u32 	%rd6, %r12;
	cvt.s64.s32 	%rd7, %r3;
	mad.lo.s64 	%rd1, %rd7, %rd5, %rd6;
	setp.ge.u64 	%p1, %rd5, %rd4;
	setp.ge.u32 	%p2, %r12, %r3;
	or.pred  	%p3, %p1, %p2;
	@%p3 bra 	$L__BB1_2;
	cvta.to.global.u64 	%rd8, %rd3;
	cvta.to.global.u64 	%rd9, %rd2;
	mad.lo.s64 	%rd10, %rd1, 48, %rd8;
	ld.global.v2.u32 	{%r14, %r15}, [%rd10];
	shr.u32 	%r16, %r15, 2;
	xor.b32  	%r17, %r16, %r15;
	ld.global.v2.u32 	{%r18, %r19}, [%rd10+8];
	ld.global.v2.u32 	{%r20, %r21}, [%rd10+16];
	st.global.v2.u32 	[%rd10+8], {%r19, %r20};
	shl.b32 	%r22, %r21, 4;
	shl.b32 	%r23, %r17, 1;
	xor.b32  	%r24, %r23, %r22;
	xor.b32  	%r25, %r24, %r17;
	xor.b32  	%r26, %r25, %r21;
	st.global.v2.u32 	[%rd10+16], {%r21, %r26};
	add.s32 	%r27, %r14, 362437;
	st.global.v2.u32 	[%rd10], {%r27, %r18};
	add.s32 	%r28, %r26, %r27;
	sub.s32 	%r29, %r2, %r1;
	add.s32 	%r30, %r29, 1;
	rem.u32 	%r31, %r28, %r30;
	add.s32 	%r32, %r31, %r1;
	shl.b64 	%rd11, %rd1, 2;
	add.s64 	%rd12, %rd9, %rd11;
	st.global.u32 	[%rd12], %r32;
$L__BB1_2:
	ret;

}
	// .globl	_Z8multiplyIivEvPT_S1_S1_mmm
.visible .entry _Z8multiplyIivEvPT_S1_S1_mmm(
	.param .u64 .ptr .align 1 _Z8multiplyIivEvPT_S1_S1_mmm_param_0,
	.param .u64 .ptr .align 1 _Z8multiplyIivEvPT_S1_S1_mmm_param_1,
	.param .u64 .ptr .align 1 _Z8multiplyIivEvPT_S1_S1_mmm_param_2,
	.param .u64 _Z8multiplyIivEvPT_S1_S1_mmm_param_3,
	.param .u64 _Z8multiplyIivEvPT_S1_S1_mmm_param_4,
	.param .u64 _Z8multiplyIivEvPT_S1_S1_mmm_param_5
)
{
	.reg .pred 	%p<10>;
	.reg .b32 	%r<76>;
	.reg .b64 	%rd<81>;

	ld.param.u64 	%rd28, [_Z8multiplyIivEvPT_S1_S1_mmm_param_0];
	ld.param.u64 	%rd29, [_Z8multiplyIivEvPT_S1_S1_mmm_param_1];
	ld.param.u64 	%rd26, [_Z8multiplyIivEvPT_S1_S1_mmm_param_4];
	ld.param.u64 	%rd27, [_Z8multiplyIivEvPT_S1_S1_mmm_param_5];
	cvta.to.global.u64 	%rd1, %rd29;
	cvta.to.global.u64 	%rd2, %rd28;
	mov.u32 	%r16, %ctaid.x;
	mov.u32 	%r17, %ntid.x;
	mov.u32 	%r18, %tid.x;
	mad.lo.s32 	%r1, %r16, %r17, %r18;
	mov.u32 	%r19, %ctaid.y;
	mov.u32 	%r20, %ntid.y;
	mov.u32 	%r21, %tid.y;
	mad.lo.s32 	%r2, %r19, %r20, %r21;
	setp.eq.s64 	%p1, %rd26, 0;
	mov.b32 	%r75, 0;
	@%p1 bra 	$L__BB2_12;
	cvt.s64.s32 	%rd31, %r1;
	mul.lo.s64 	%rd3, %rd26, %rd31;
	cvt.u64.u32 	%rd4, %r2;
	and.b64  	%rd5, %rd26, 7;
	setp.lt.u64 	%p2, %rd26, 8;
	mov.b32 	%r75, 0;
	mov.b64 	%rd79, 0;
	@%p2 bra 	$L__BB2_4;
	and.b64  	%rd79, %rd26, -8;
	shl.b64 	%rd32, %rd4, 2;
	add.s64 	%rd76, %rd1, %rd32;
	shl.b64 	%rd8, %rd27, 5;
	shl.b64 	%rd33, %rd3, 2;
	add.s64 	%rd34, %rd33, %rd2;
	add.s64 	%rd75, %rd34, 16;
	shl.b64 	%rd10, %rd27, 2;
	mov.b32 	%r75, 0;
	mov.u64 	%rd77, %rd79;
$L__BB2_3:
	.pragma "nounroll";
	ld.global.u32 	%r25, [%rd75+-16];
	ld.global.u32 	%r26, [%rd76];
	mad.lo.s32 	%r27, %r26, %r25, %r75;
	ld.global.u32 	%r28, [%rd75+-12];
	add.s64 	%rd35, %rd76, %rd10;
	ld.global.u32 	%r29, [%rd35];
	mad.lo.s32 	%r30, %r29, %r28, %r27;
	ld.global.u32 	%r31, [%rd75+-8];
	add.s64 	%rd36, %rd35, %rd10;
	ld.global.u32 	%r32, [%rd36];
	mad.lo.s32 	%r33, %r32, %r31, %r30;
	ld.global.u32 	%r34, [%rd75+-4];
	add.s64 	%rd37, %rd36, %rd10;
	ld.global.u32 	%r35, [%rd37];
	mad.lo.s32 	%r36, %r35, %r34, %r33;
	ld.global.u32 	%r37, [%rd75];
	add.s64 	%rd38, %rd37, %rd10;
	ld.global.u32 	%r38, [%rd38];
	mad.lo.s32 	%r39, %r38, %r37, %r36;
	ld.global.u32 	%r40, [%rd75+4];
	add.s64 	%rd39, %rd38, %rd10;
	ld.global.u32 	%r41, [%rd39];
	mad.lo.s32 	%r42, %r41, %r40, %r39;
	ld.global.u32 	%r43, [%rd75+8];
	add.s64 	%rd40, %rd39, %rd10;
	ld.global.u32 	%r44, [%rd40];
	mad.lo.s32 	%r45, %r44, %r43, %r42;
	ld.global.u32 	%r46, [%rd75+12];
	add.s64 	%rd41, %rd40, %rd10;
	ld.global.u32 	%r47, [%rd41];
	mad.lo.s32 	%r75, %r47, %r46, %r45;
	add.s64 	%rd77, %rd77, -8;
	add.s64 	%rd76, %rd76, %rd8;
	add.s64 	%rd75, %rd75, 32;
	setp.ne.s64 	%p3, %rd77, 0;
	@%p3 bra 	$L__BB2_3;
$L__BB2_4:
	setp.eq.s64 	%p4, %rd5, 0;
	@%p4 bra 	$L__BB2_12;
	cvt.u64.u32 	%rd18, %r2;
	and.b64  	%rd19, %rd26, 3;
	setp.lt.u64 	%p5, %rd5, 4;
	@%p5 bra 	$L__BB2_7;
	add.s64 	%rd42, %rd79, %rd3;
	shl.b64 	%rd43, %rd42, 2;
	add.s64 	%rd44, %rd2, %rd43;
	ld.global.u32 	%r49, [%rd44];
	mad.lo.s64 	%rd45, %rd79, %rd27, %rd18;
	shl.b64 	%rd46, %rd45, 2;
	add.s64 	%rd47, %rd1, %rd46;
	ld.global.u32 	%r50, [%rd47];
	mad.lo.s32 	%r51, %r50, %r49, %r75;
	ld.global.u32 	%r52, [%rd44+4];
	shl.b64 	%rd48, %rd27, 2;
	add.s64 	%rd49, %rd47, %rd48;
	ld.global.u32 	%r53, [%rd49];
	mad.lo.s32 	%r54, %r53, %r52, %r51;
	ld.global.u32 	%r55, [%rd44+8];
	add.s64 	%rd50, %rd49, %rd48;
	ld.global.u32 	%r56, [%rd50];
	mad.lo.s32 	%r57, %r56, %r55, %r54;
	ld.global.u32 	%r58, [%rd44+12];
	add.s64 	%rd51, %rd50, %rd48;
	ld.global.u32 	%r59, [%rd51];
	mad.lo.s32 	%r75, %r59, %r58, %r57;
	add.s64 	%rd79, %rd79, 4;
$L__BB2_7:
	setp.eq.s64 	%p6, %rd19, 0;
	@%p6 bra 	$L__BB2_12;
	setp.eq.s64 	%p7, %rd19, 1;
	@%p7 bra 	$L__BB2_10;
	add.s64 	%rd52, %rd79, %rd3;
	shl.b64 	%rd53, %rd52, 2;
	add.s64 	%rd54, %rd2, %rd53;
	ld.global.u32 	%r61, [%rd54];
	mad.lo.s64 	%rd55, %rd79, %rd27, %rd18;
	shl.b64 	%rd56, %rd55, 2;
	add.s64 	%rd57, %rd1, %rd56;
	ld.global.u32 	%r62, [%rd57];
	mad.lo.s32 	%r63, %r62, %r61, %r75;
	ld.global.u32 	%r64, [%rd54+4];
	shl.b64 	%rd58, %rd27, 2;
	add.s64 	%rd59, %rd57, %rd58;
	ld.global.u32 	%r65, [%rd59];
	mad.lo.s32 	%r75, %r65, %r64, %r63;
	add.s64 	%rd79, %rd79, 2;
$L__BB2_10:
	and.b64  	%rd60, %rd26, 1;
	setp.eq.b64 	%p8, %rd60, 1;
	not.pred 	%p9, %p8;
	@%p9 bra 	$L__BB2_12;
	add.s64 	%rd61, %rd79, %rd3;
	shl.b64 	%rd62, %rd61, 2;
	add.s64 	%rd63, %rd2, %rd62;
	ld.global.u32 	%r66, [%rd63];
	mad.lo.s64 	%rd64, %rd79, %rd27, %rd18;
	shl.b64 	%rd65, %rd64, 2;
	add.s64 	%rd66, %rd1, %rd65;
	ld.global.u32 	%r67, [%rd66];
	mad.lo.s32 	%r75, %r67, %r66, %r75;
$L__BB2_12:
	ld.param.u64 	%rd74, [_Z8multiplyIivEvPT_S1_S1_mmm_param_3];
	ld.param.u64 	%rd73, [_Z8multiplyIivEvPT_S1_S1_mmm_param_2];
	cvta.to.global.u64 	%rd67, %rd73;
	cvt.s64.s32 	%rd68, %r1;
	cvt.u64.u32 	%rd69, %r2;
	mad.lo.s64 	%rd70, %rd74, %rd68, %rd69;
	shl.b64 	%rd71, %rd70, 2;
	add.s64 	%rd72, %rd67, %rd71;
	st.global.u32 	[%rd72], %r75;
	ret;

}


// ===== COMPILED SASS (sm_100) =====

	.target	sm_100

	.elftype	@"ET_EXEC"


//--------------------- .note.nv.tkinfo           --------------------------
	.section	.note.nv.tkinfo,"",@"SHT_NOTE"
	.sectionflags	@"SHF_NOTE_NV_TKINFO"
	.tkinfo
        /*0018*/ 	.word	0x00000002
        /*0030*/ 	.string	""
        /*0030*/ 	.string	"ptxas"
        /*0030*/ 	.string	"Cuda compilation tools, release 13.0, V13.0.88"
        /*0030*/ 	.string	"Build cuda_13.0.r13.0/compiler.36424714_0"
        /*0030*/ 	.string	"-arch sm_100 -m 64 "



//--------------------- .note.nv.cuinfo           --------------------------
	.section	.note.nv.cuinfo,"",@"SHT_NOTE"
	.sectionflags	@"SHF_NOTE_NV_CUINFO"
        /*0018*/ 	.short	0x0002
        /*001a*/ 	.short	0x0064
        /*001c*/ 	.short	0x0082
	.zero		2


//--------------------- .nv.info                  --------------------------
	.section	.nv.info,"",@"SHT_CUDA_INFO"
	.align	4


	//----- nvinfo : EIATTR_REGCOUNT
	.align		4
        /*0000*/ 	.byte	0x04, 0x2f
        /*0002*/ 	.short	(.L_10 - .L_9)
	.align		4
.L_9:
        /*0004*/ 	.word	index@(_Z18initializeStates2DP17curandStateXORWOWiiy)
        /*0008*/ 	.word	0x0000001f


	//----- nvinfo : EIATTR_FRAME_SIZE
	.align		4
.L_10:
        /*000c*/ 	.byte	0x04, 0x11
        /*000e*/ 	.short	(.L_12 - .L_11)
	.align		4
.L_11:
        /*0010*/ 	.word	index@(_Z18initializeStates2DP17curandStateXORWOWiiy)
        /*0014*/ 	.word	0x00000000


	//----- nvinfo : EIATTR_REGCOUNT
	.align		4
.L_12:
        /*0018*/ 	.byte	0x04, 0x2f
        /*001a*/ 	.short	(.L_14 - .L_13)
	.align		4
.L_13:
        /*001c*/ 	.word	index@(_Z23generateRandomNumbers2DIiEvPT_P17curandStateXORWOWiiS0_S0_)
        /*0020*/ 	.word	0x00000014


	//----- nvinfo : EIATTR_FRAME_SIZE
	.align		4
.L_14:
        /*0024*/ 	.byte	0x04, 0x11
        /*0026*/ 	.short	(.L_16 - .L_15)
	.align		4
.L_15:
        /*0028*/ 	.word	index@(_Z23generateRandomNumbers2DIiEvPT_P17curandStateXORWOWiiS0_S0_)
        /*002c*/ 	.word	0x00000000


	//----- nvinfo : EIATTR_REGCOUNT
	.align		4
.L_16:
        /*0030*/ 	.byte	0x04, 0x2f
        /*0032*/ 	.short	(.L_18 - .L_17)
	.align		4
.L_17:
        /*0034*/ 	.word	index@(_Z8multiplyIivEvPT_S1_S1_mmm)
        /*0038*/ 	.word	0x00000020


	//----- nvinfo : EIATTR_FRAME_SIZE
	.align		4
.L_18:
        /*003c*/ 	.byte	0x04, 0x11
        /*003e*/ 	.short	(.L_20 - .L_19)
	.align		4
.L_19:
        /*0040*/ 	.word	index@(_Z8multiplyIivEvPT_S1_S1_mmm)
        /*0044*/ 	.word	0x00000000


	//----- nvinfo : EIATTR_MIN_STACK_SIZE
	.align		4
.L_20:
        /*0048*/ 	.byte	0x04, 0x12
        /*004a*/ 	.short	(.L_22 - .L_21)
	.align		4
.L_21:
        /*004c*/ 	.word	index@(_Z8multiplyIivEvPT_S1_S1_mmm)
        /*0050*/ 	.word	0x00000000


	//----- nvinfo : EIATTR_MIN_STACK_SIZE
	.align		4
.L_22:
        /*0054*/ 	.byte	0x04, 0x12
        /*0056*/ 	.short	(.L_24 - .L_23)
	.align		4
.L_23:
        /*0058*/ 	.word	index@(_Z23generateRandomNumbers2DIiEvPT_P17curandStateXORWOWiiS0_S0_)
        /*005c*/ 	.word	0x00000000


	//----- nvinfo : EIATTR_MIN_STACK_SIZE
	.align		4
.L_24:
        /*0060*/ 	.byte	0x04, 0x12
        /*0062*/ 	.short	(.L_26 - .L_25)
	.align		4
.L_25:
        /*0064*/ 	.word	index@(_Z18initializeStates2DP17curandStateXORWOWiiy)
        /*0068*/ 	.word	0x00000000
.L_26:


//--------------------- .nv.compat                --------------------------
	.section	.nv.compat,"",@"SHT_CUDA_COMPAT_INFO"
	.align	4
        /*0000*/ 	.byte	0x02, 0x09, 0x00, 0x00, 0x02, 0x02, 0x01, 0x00, 0x02, 0x05, 0x05, 0x00, 0x03, 0x07, 0x01, 0x01
        /*0010*/ 	.byte	0x02, 0x03, 0x00, 0x00, 0x02, 0x06, 0x01, 0x00, 0x04, 0x0b, 0x08, 0x00, 0x09, 0x00, 0x00, 0x00
        /*0020*/ 	.byte	0x00, 0x00, 0x00, 0x00


//--------------------- .nv.info._Z8multiplyIivEvPT_S1_S1_mmm --------------------------
	.section	.nv.info._Z8multiplyIivEvPT_S1_S1_mmm,"",@"SHT_CUDA_INFO"
	.sectionflags	@""
	.align	4


	//----- nvinfo : EIATTR_CUDA_API_VERSION
	.align		4
        /*0000*/ 	.byte	0x04, 0x37
        /*0002*/ 	.short	(.L_28 - .L_27)
.L_27:
        /*0004*/ 	.word	0x00000082


	//----- nvinfo : EIATTR_KPARAM_INFO
	.align		4
.L_28:
        /*0008*/ 	.byte	0x04, 0x17
        /*000a*/ 	.short	(.L_30 - .L_29)
.L_29:
        /*000c*/ 	.word	0x00000000
        /*0010*/ 	.short	0x0005
        /*0012*/ 	.short	0x0028
        /*0014*/ 	.byte	0x00, 0xf0, 0x21, 0x00


	//----- nvinfo : EIATTR_KPARAM_INFO
	.align		4
.L_30:
        /*0018*/ 	.byte	0x04, 0x17
        /*001a*/ 	.short	(.L_32 - .L_31)
.L_31:
        /*001c*/ 	.word	0x00000000
        /*0020*/ 	.short	0x0004
        /*0022*/ 	.short	0x0020
        /*0024*/ 	.byte	0x00, 0xf0, 0x21, 0x00


	//----- nvinfo : EIATTR_KPARAM_INFO
	.align		4
.L_32:
        /*0028*/ 	.byte	0x04, 0x17
        /*002a*/ 	.short	(.L_34 - .L_33)
.L_33:
        /*002c*/ 	.word	0x00000000
        /*0030*/ 	.short	0x0003
        /*0032*/ 	.short	0x0018
        /*0034*/ 	.byte	0x00, 0xf0, 0x21, 0x00


	//----- nvinfo : EIATTR_KPARAM_INFO
	.align		4
.L_34:
        /*0038*/ 	.byte	0x04, 0x17
        /*003a*/ 	.short	(.L_36 - .L_35)
.L_35:
        /*003c*/ 	.word	0x00000000
        /*0040*/ 	.short	0x0002
        /*0042*/ 	.short	0x0010
        /*0044*/ 	.byte	0x00, 0xf5, 0x21, 0x00


	//----- nvinfo : EIATTR_KPARAM_INFO
	.align		4
.L_36:
        /*0048*/ 	.byte	0x04, 0x17
        /*004a*/ 	.short	(.L_38 - .L_37)
.L_37:
        /*004c*/ 	.word	0x00000000
        /*0050*/ 	.short	0x0001
        /*0052*/ 	.short	0x0008
        /*0054*/ 	.byte	0x00, 0xf5, 0x21, 0x00


	//----- nvinfo : EIATTR_KPARAM_INFO
	.align		4
.L_38:
        /*0058*/ 	.byte	0x04, 0x17
        /*005a*/ 	.short	(.L_40 - .L_39)
.L_39:
        /*005c*/ 	.word	0x00000000
        /*0060*/ 	.short	0x0000
        /*0062*/ 	.short	0x0000
        /*0064*/ 	.byte	0x00, 0xf5, 0x21, 0x00


	//----- nvinfo : EIATTR_SPARSE_MMA_MASK
	.align		4
.L_40:
        /*0068*/ 	.byte	0x03, 0x50
        /*006a*/ 	.short	0x0000


	//----- nvinfo : EIATTR_MAXREG_COUNT
	.align		4
        /*006c*/ 	.byte	0x03, 0x1b
        /*006e*/ 	.short	0x00ff


	//----- nvinfo : EIATTR_MERCURY_ISA_VERSION
	.align		4
        /*0070*/ 	.byte	0x03, 0x5f
        /*0072*/ 	.short	0x0101


	//----- nvinfo : EIATTR_VRC_CTA_INIT_COUNT
	.align		4
        /*0074*/ 	.byte	0x02, 0x4a
	.zero		1
	.zero		1


	//----- nvinfo : EIATTR_EXIT_INSTR_OFFSETS
	.align		4
        /*0078*/ 	.byte	0x04, 0x1c
        /*007a*/ 	.short	(.L_42 - .L_41)


	//   ....[0]....
.L_41:
        /*007c*/ 	.word	0x00000c30


	//----- nvinfo : EIATTR_CBANK_PARAM_SIZE
	.align		4
.L_42:
        /*0080*/ 	.byte	0x03, 0x19
        /*0082*/ 	.short	0x0030


	//----- nvinfo : EIATTR_PARAM_CBANK
	.align		4
        /*0084*/ 	.byte	0x04, 0x0a
        /*0086*/ 	.short	(.L_44 - .L_43)
	.align		4
.L_43:
        /*0088*/ 	.word	index@(.nv.constant0._Z8multiplyIivEvPT_S1_S1_mmm)
        /*008c*/ 	.short	0x0380
        /*008e*/ 	.short	0x0030


	//----- nvinfo : EIATTR_SW_WAR
	.align		4
.L_44:
        /*0090*/ 	.byte	0x04, 0x36
        /*0092*/ 	.short	(.L_46 - .L_45)
.L_45:
        /*0094*/ 	.word	0x00000008
.L_46:


//--------------------- .nv.info._Z23generateRandomNumbers2DIiEvPT_P17curandStateXORWOWiiS0_S0_ --------------------------
	.section	.nv.info._Z23generateRandomNumbers2DIiEvPT_P17curandStateXORWOWiiS0_S0_,"",@"SHT_CUDA_INFO"
	.sectionflags	@""
	.align	4


	//----- nvinfo : EIATTR_CUDA_API_VERSION
	.align		4
        /*0000*/ 	.byte	0x04, 0x37
        /*0002*/ 	.short	(.L_48 - .L_47)
.L_47:
        /*0004*/ 	.word	0x00000082


	//----- nvinfo : EIATTR_KPARAM_INFO
	.align		4
.L_48:
        /*0008*/ 	.byte	0x04, 0x17
        /*000a*/ 	.short	(.L_50 - .L_49)
.L_49:
        /*000c*/ 	.word	0x00000000
        /*0010*/ 	.short	0x0005
        /*0012*/ 	.short	0x001c
        /*0014*/ 	.byte	0x00, 0xf0, 0x11, 0x00


	//----- nvinfo : EIATTR_KPARAM_INFO
	.align		4
.L_50:
        /*0018*/ 	.byte	0x04, 0x17
        /*001a*/ 	.short	(.L_52 - .L_51)
.L_51:
        /*001c*/ 	.word	0x00000000
        /*0020*/ 	.short	0x0004
        /*0022*/ 	.short	0x0018
        /*0024*/ 	.byte	0x00, 0xf0, 0x11, 0x00


	//----- nvinfo : EIATTR_KPARAM_INFO
	.align		4
.L_52:
        /*0028*/ 	.byte	0x04, 0x17
        /*002a*/ 	.short	(.L_54 - .L_53)
.L_53:
        /*002c*/ 	.word	0x00000000
        /*0030*/ 	.short	0x0003
        /*0032*/ 	.short	0x0014
        /*0034*/ 	.byte	0x00, 0xf0, 0x11, 0x00


	//----- nvinfo : EIATTR_KPARAM_INFO
	.align		4
.L_54:
        /*0038*/ 	.byte	0x04, 0x17
        /*003a*/ 	.short	(.L_56 - .L_55)
.L_55:
        /*003c*/ 	.word	0x00000000
        /*0040*/ 	.short	0x0002
        /*0042*/ 	.short	0x0010
        /*0044*/ 	.byte	0x00, 0xf0, 0x11, 0x00


	//----- nvinfo : EIATTR_KPARAM_INFO
	.align		4
.L_56:
        /*0048*/ 	.byte	0x04, 0x17
        /*004a*/ 	.short	(.L_58 - .L_57)
.L_57:
        /*004c*/ 	.word	0x00000000
        /*0050*/ 	.short	0x0001
        /*0052*/ 	.short	0x0008
        /*0054*/ 	.byte	0x00, 0xf5, 0x21, 0x00


	//----- nvinfo : EIATTR_KPARAM_INFO
	.align		4
.L_58:
        /*0058*/ 	.byte	0x04, 0x17
        /*005a*/ 	.short	(.L_60 - .L_59)
.L_59:
        /*005c*/ 	.word	0x00000000
        /*0060*/ 	.short	0x0000
        /*0062*/ 	.short	0x0000
        /*0064*/ 	.byte	0x00, 0xf5, 0x21, 0x00


	//----- nvinfo : EIATTR_SPARSE_MMA_MASK
	.align		4
.L_60:
        /*0068*/ 	.byte	0x03, 0x50
        /*006a*/ 	.short	0x0000


	//----- nvinfo : EIATTR_MAXREG_COUNT
	.align		4
        /*006c*/ 	.byte	0x03, 0x1b
        /*006e*/ 	.short	0x00ff


	//----- nvinfo : EIATTR_MERCURY_ISA_VERSION
	.align		4
        /*0070*/ 	.byte	0x03, 0x5f
        /*0072*/ 	.short	0x0101


	//----- nvinfo : EIATTR_VRC_CTA_INIT_COUNT
	.align		4
        /*0074*/ 	.byte	0x02, 0x4a
	.zero		1
	.zero		1


	//----- nvinfo : EIATTR_EXIT_INSTR_OFFSETS
	.align		4
        /*0078*/ 	.byte	0x04, 0x1c
        /*007a*/ 	.short	(.L_62 - .L_61)


	//   ....[0]....
.L_61:
        /*007c*/ 	.word	0x00000120


	//   ....[1]....
        /*0080*/ 	.word	0x00000430


	//----- nvinfo : EIATTR_CBANK_PARAM_SIZE
	.align		4
.L_62:
        /*0084*/ 	.byte	0x03, 0x19
        /*0086*/ 	.short	0x0020


	//----- nvinfo : EIATTR_PARAM_CBANK
	.align		4
        /*0088*/ 	.byte	0x04, 0x0a
        /*008a*/ 	.short	(.L_64 - .L_63)
	.align		4
.L_63:
        /*008c*/ 	.word	index@(.nv.constant0._Z23generateRandomNumbers2DIiEvPT_P17curandStateXORWOWiiS0_S0_)
        /*0090*/ 	.short	0x0380
        /*0092*/ 	.short	0x0020


	//----- nvinfo : EIATTR_SW_WAR
	.align		4
.L_64:
        /*0094*/ 	.byte	0x04, 0x36
        /*0096*/ 	.short	(.L_66 - .L_65)
.L_65:
        /*0098*/ 	.word	0x00000008
.L_66:


//--------------------- .nv.info._Z18initializeStates2DP17curandStateXORWOWiiy --------------------------
	.section	.nv.info._Z18initializeStates2DP17curandStateXORWOWiiy,"",@"SHT_CUDA_INFO"
	.sectionflags	@""
	.align	4


	//----- nvinfo : EIATTR_CUDA_API_VERSION
	.align		4
        /*0000*/ 	.byte	0x04, 0x37
        /*0002*/ 	.short	(.L_68 - .L_67)
.L_67:
        /*0004*/ 	.word	0x00000082


	//----- nvinfo : EIATTR_KPARAM_INFO
	.align		4
.L_68:
        /*0008*/ 	.byte	0x04, 0x17
        /*000a*/ 	.short	(.L_70 - .L_69)
.L_69:
        /*000c*/ 	.word	0x00000000
        /*0010*/ 	.short	0x0003
        /*0012*/ 	.short	0x0010
        /*0014*/ 	.byte	0x00, 0xf0, 0x21, 0x00


	//----- nvinfo : EIATTR_KPARAM_INFO
	.align		4
.L_70:
        /*0018*/ 	.byte	0x04, 0x17
        /*001a*/ 	.short	(.L_72 - .L_71)
.L_71:
        /*001c*/ 	.word	0x00000000
        /*0020*/ 	.short	0x0002
        /*0022*/ 	.short	0x000c
        /*0024*/ 	.byte	0x00, 0xf0, 0x11, 0x00


	//----- nvinfo : EIATTR_KPARAM_INFO
	.align		4
.L_72:
        /*0028*/ 	.byte	0x04, 0x17
        /*002a*/ 	.short	(.L_74 - .L_73)
.L_73:
        /*002c*/ 	.word	0x00000000
        /*0030*/ 	.short	0x0001
        /*0032*/ 	.short	0x0008
        /*0034*/ 	.byte	0x00, 0xf0, 0x11, 0x00


	//----- nvinfo : EIATTR_KPARAM_INFO
	.align		4
.L_74:
        /*0038*/ 	.byte	0x04, 0x17
        /*003a*/ 	.short	(.L_76 - .L_75)
.L_75:
        /*003c*/ 	.word	0x00000000
        /*0040*/ 	.short	0x0000
        /*0042*/ 	.short	0x0000
        /*0044*/ 	.byte	0x00, 0xf5, 0x21, 0x00


	//----- nvinfo : EIATTR_SPARSE_MMA_MASK
	.align		4
.L_76:
        /*0048*/ 	.byte	0x03, 0x50
        /*004a*/ 	.short	0x0000


	//----- nvinfo : EIATTR_MAXREG_COUNT
	.align		4
        /*004c*/ 	.byte	0x03, 0x1b
        /*004e*/ 	.short	0x00ff


	//----- nvinfo : EIATTR_MERCURY_ISA_VERSION
	.align		4
        /*0050*/ 	.byte	0x03, 0x5f
        /*0052*/ 	.short	0x0101


	//----- nvinfo : EIATTR_VRC_CTA_INIT_COUNT
	.align		4
        /*0054*/ 	.byte	0x02, 0x4a
	.zero		1
	.zero		1


	//----- nvinfo : EIATTR_EXIT_INSTR_OFFSETS
	.align		4
        /*0058*/ 	.byte	0x04, 0x1c
        /*005a*/ 	.short	(.L_78 - .L_77)


	//   ....[0]....
.L_77:
        /*005c*/ 	.word	0x000000c0


	//   ....[1]....
        /*0060*/ 	.word	0x00000f60


	//----- nvinfo : EIATTR_CRS_STACK_SIZE
	.align		4
.L_78:
        /*0064*/ 	.byte	0x04, 0x1e
        /*0066*/ 	.short	(.L_80 - .L_79)
.L_79:
        /*0068*/ 	.word	0x00000000


	//----- nvinfo : EIATTR_CBANK_PARAM_SIZE
	.align		4
.L_80:
        /*006c*/ 	.byte	0x03, 0x19
        /*006e*/ 	.short	0x0018


	//----- nvinfo : EIATTR_PARAM_CBANK
	.align		4
        /*0070*/ 	.byte	0x04, 0x0a
        /*0072*/ 	.short	(.L_82 - .L_81)
	.align		4
.L_81:
        /*0074*/ 	.word	index@(.nv.constant0._Z18initializeStates2DP17curandStateXORWOWiiy)
        /*0078*/ 	.short	0x0380
        /*007a*/ 	.short	0x0018


	//----- nvinfo : EIATTR_SW_WAR
	.align		4
.L_82:
        /*007c*/ 	.byte	0x04, 0x36
        /*007e*/ 	.short	(.L_84 - .L_83)
.L_83:
        /*0080*/ 	.word	0x00000008
.L_84:


//--------------------- .nv.callgraph             --------------------------
	.section	.nv.callgraph,"",@"SHT_CUDA_CALLGRAPH"
	.align	4
	.sectionentsize	8
	.align		4
        /*0000*/ 	.word	0x00000000
	.align		4
        /*0004*/ 	.word	0xffffffff
	.align		4
        /*0008*/ 	.word	0x00000000
	.align		4
        /*000c*/ 	.word	0xfffffffe
	.align		4
        /*0010*/ 	.word	0x00000000
	.align		4
        /*0014*/ 	.word	0xfffffffd
	.align		4
        /*0018*/ 	.word	0x00000000
	.align		4
        /*001c*/ 	.word	0xfffffffc


//--------------------- .nv.constant4             --------------------------
	.section	.nv.constant4,"a",@progbits
	.align	8
	.align		8
.nv.constant4:
        /*0000*/ 	.dword	precalc_xorwow_matrix
	.align		8
        /*0008*/ 	.dword	precalc_xorwow_offset_matrix
	.align		8
        /*0010*/ 	.dword	mrg32k3aM1
	.align		8
        /*0018*/ 	.dword	mrg32k3aM2
	.align		8
        /*0020*/ 	.dword	mrg32k3aM1SubSeq
	.align		8
        /*0028*/ 	.dword	mrg32k3aM2SubSeq
	.align		8
        /*0030*/ 	.dword	mrg32k3aM1Seq
	.align		8
        /*0038*/ 	.dword	mrg32k3aM2Seq


//--------------------- .nv.constant3             --------------------------
	.section	.nv.constant3,"a",@progbits
	.align	8
.nv.constant3:
	.type		__cr_lgamma_table,@object
	.size		__cr_lgamma_table,(.L_8 - __cr_lgamma_table)
__cr_lgamma_table:
        /*0000*/ 	.byte	0x00, 0x00, 0x00, 0x00, 0x00, 0x00, 0x00, 0x00, 0x00, 0x00, 0x00, 0x00, 0x00, 0x00, 0x00, 0x00
        /*0010*/ 	.byte	0xef, 0x39, 0xfa, 0xfe, 0x42, 0x2e, 0xe6, 0x3f, 0x02, 0x20, 0x2a, 0xfa, 0x0b, 0xab, 0xfc, 0x3f
        /*0020*/ 	.byte	0xf9, 0x2c, 0x92, 0x7c, 0xa7, 0x6c, 0x09, 0x40, 0xc9, 0x79, 0x44, 0x3c, 0x64, 0x26, 0x13, 0x40
        /*0030*/ 	.byte	0xca, 0x01, 0xcf, 0x3a, 0x27, 0x51, 0x1a, 0x40, 0x30, 0xcc, 0x2d, 0xf3, 0xe1, 0x0c, 0x21, 0x40
        /*0040*/ 	.byte	0x0d, 0xb7, 0xfc, 0x82, 0x8e, 0x35, 0x25, 0x40
.L_8:


//--------------------- .text._Z8multiplyIivEvPT_S1_S1_mmm --------------------------
	.section	.text._Z8multiplyIivEvPT_S1_S1_mmm,"ax",@progbits
	.align	128
        .global         _Z8multiplyIivEvPT_S1_S1_mmm
        .type           _Z8multiplyIivEvPT_S1_S1_mmm,@function
        .size           _Z8multiplyIivEvPT_S1_S1_mmm,(.L_x_16 - _Z8multiplyIivEvPT_S1_S1_mmm)
        .other          _Z8multiplyIivEvPT_S1_S1_mmm,@"STO_CUDA_ENTRY STV_DEFAULT"
_Z8multiplyIivEvPT_S1_S1_mmm:
.text._Z8multiplyIivEvPT_S1_S1_mmm:
[----:B------:R-:W-:Y:S01]  /*0000*/  LDC R1, c[0x0][0x37c] ;  /* 0x0000df00ff017b82 */ /* 0x000fe20000000800 */
[----:B------:R-:W0:Y:S01]  /*0010*/  LDCU.64 UR8, c[0x0][0x3a0] ;  /* 0x00007400ff0877ac */ /* 0x000e220008000a00 */
[----:B------:R-:W1:Y:S06]  /*0020*/  S2R R3, SR_TID.X ;  /* 0x0000000000037919 */ /* 0x000e6c0000002100 */
[----:B------:R-:W1:Y:S01]  /*0030*/  LDC R20, c[0x0][0x360] ;  /* 0x0000d800ff147b82 */ /* 0x000e620000000800 */
[----:B------:R-:W-:Y:S01]  /*0040*/  IMAD.MOV.U32 R0, RZ, RZ, RZ ;  /* 0x000000ffff007224 */ /* 0x000fe200078e00ff */
[----:B------:R-:W2:Y:S01]  /*0050*/  LDCU.64 UR10, c[0x0][0x358] ;  /* 0x00006b00ff0a77ac */ /* 0x000ea20008000a00 */
[----:B------:R-:W3:Y:S05]  /*0060*/  S2R R7, SR_TID.Y ;  /* 0x0000000000077919 */ /* 0x000eea0000002200 */
[----:B------:R-:W1:Y:S08]  /*0070*/  S2UR UR4, SR_CTAID.X ;  /* 0x00000000000479c3 */ /* 0x000e700000002500 */
[----:B------:R-:W3:Y:S01]  /*0080*/  S2UR UR5, SR_CTAID.Y ;  /* 0x00000000000579c3 */ /* 0x000ee20000002600 */
[----:B0-----:R-:W-:-:S04]  /*0090*/  UISETP.NE.U32.AND UP0, UPT, UR8, URZ, UPT ;  /* 0x000000ff0800728c */ /* 0x001fc8000bf05070 */
[----:B------:R-:W-:-:S03]  /*00a0*/  UISETP.NE.AND.EX UP0, UPT, UR9, URZ, UPT, UP0 ;  /* 0x000000ff0900728c */ /* 0x000fc6000bf05300 */
[----:B------:R-:W3:Y:S01]  /*00b0*/  LDC R6, c[0x0][0x364] ;  /* 0x0000d900ff067b82 */ /* 0x000ee20000000800 */
[----:B-1----:R-:W-:Y:S02]  /*00c0*/  IMAD R20, R20, UR4, R3 ;  /* 0x0000000414147c24 */ /* 0x002fe4000f8e0203 */
[----:B---3--:R-:W-:-:S03]  /*00d0*/  IMAD R6, R6, UR5, R7 ;  /* 0x0000000506067c24 */ /* 0x008fc6000f8e0207 */
[----:B--2---:R-:W-:Y:S05]  /*00e0*/  BRA.U !UP0, `(.L_x_0) ;  /* 0x0000000908a47547 */ /* 0x004fea000b800000 */
[----:B------:R-:W0:Y:S01]  /*00f0*/  LDC.64 R4, c[0x0][0x3a8] ;  /* 0x0000ea00ff047b82 */ /* 0x000e220000000a00 */
[----:B------:R-:W-:Y:S01]  /*0100*/  UISETP.GE.U32.AND UP1, UPT, UR8, 0x8, UPT ;  /* 0x000000080800788c */ /* 0x000fe2000bf26070 */
[----:B------:R-:W-:Y:S01]  /*0110*/  SHF.R.S32.HI R0, RZ, 0x1f, R20 ;  /* 0x0000001fff007819 */ /* 0x000fe20000011414 */
[----:B------:R-:W-:Y:S02]  /*0120*/  ULOP3.LUT UR12, UR8, 0x7, URZ, 0xc0, !UPT ;  /* 0x00000007080c7892 */ /* 0x000fe4000f8ec0ff */
[----:B------:R-:W-:Y:S01]  /*0130*/  IMAD.WIDE.U32 R2, R20, UR8, RZ ;  /* 0x0000000814027c25 */ /* 0x000fe2000f8e00ff */
[----:B------:R-:W-:Y:S02]  /*0140*/  UISETP.GE.U32.AND.EX UP1, UPT, UR9, URZ, UPT, UP1 ;  /* 0x000000ff0900728c */ /* 0x000fe4000bf26110 */
[----:B------:R-:W-:Y:S01]  /*0150*/  UISETP.NE.U32.AND UP0, UPT, UR12, URZ, UPT ;  /* 0x000000ff0c00728c */ /* 0x000fe2000bf05070 */
[----:B------:R-:W-:Y:S01]  /*0160*/  IMAD R9, R0, UR8, RZ ;  /* 0x0000000800097c24 */ /* 0x000fe2000f8e02ff */
[----:B------:R-:W-:Y:S01]  /*0170*/  UMOV UR4, URZ ;  /* 0x000000ff00047c82 */ /* 0x000fe20008000000 */
[----:B------:R-:W-:Y:S01]  /*0180*/  IMAD.MOV.U32 R0, RZ, RZ, RZ ;  /* 0x000000ffff007224 */ /* 0x000fe200078e00ff */
[----:B------:R-:W-:Y:S01]  /*0190*/  UISETP.NE.AND.EX UP0, UPT, URZ, URZ, UPT, UP0 ;  /* 0x000000ffff00728c */ /* 0x000fe2000bf05300 */
[----:B------:R-:W-:Y:S01]  /*01a0*/  IMAD R9, R20, UR9, R9 ;  /* 0x0000000914097c24 */ /* 0x000fe2000f8e0209 */
[----:B------:R-:W-:-:S04]  /*01b0*/  UMOV UR5, URZ ;  /* 0x000000ff00057c82 */ /* 0x000fc80008000000 */
[----:B------:R-:W-:Y:S01]  /*01c0*/  IADD3 R23, PT, PT, R3, R9, RZ ;  /* 0x0000000903177210 */ /* 0x000fe20007ffe0ff */
[----:B------:R-:W-:Y:S06]  /*01d0*/  BRA.U !UP1, `(.L_x_1) ;  /* 0x0000000509087547 */ /* 0x000fec000b800000 */
[----:B------:R-:W1:Y:S01]  /*01e0*/  LDCU.128 UR16, c[0x0][0x380] ;  /* 0x00007000ff1077ac */ /* 0x000e620008000c00 */
[----:B0-----:R-:W-:Y:S01]  /*01f0*/  IMAD.SHL.U32 R25, R5, 0x4, RZ ;  /* 0x0000000405197824 */ /* 0x001fe200078e00ff */
[C---:B------:R-:W-:Y:S01]  /*0200*/  SHF.L.U64.HI R24, R4.reuse, 0x5, R5 ;  /* 0x0000000504187819 */ /* 0x040fe20000010205 */
[----:B------:R-:W-:Y:S01]  /*0210*/  IMAD.WIDE.U32 R8, R4, 0x4, RZ ;  /* 0x0000000404087825 */ /* 0x000fe200078e00ff */
[----:B------:R-:W0:Y:S03]  /*0220*/  LDCU UR5, c[0x0][0x3a4] ;  /* 0x00007480ff0577ac */ /* 0x000e260008000800 */
[----:B------:R-:W-:Y:S01]  /*0230*/  IMAD.MOV.U32 R0, RZ, RZ, RZ ;  /* 0x000000ffff007224 */ /* 0x000fe200078e00ff */
[----:B------:R-:W-:Y:S01]  /*0240*/  ULOP3.LUT UR4, UR8, 0xfffffff8, URZ, 0xc0, !UPT ;  /* 0xfffffff808047892 */ /* 0x000fe2000f8ec0ff */
[----:B------:R-:W-:-:S06]  /*0250*/  IADD3 R25, PT, PT, R9, R25, RZ ;  /* 0x0000001909197210 */ /* 0x000fcc0007ffe0ff */
[----:B------:R-:W-:Y:S01]  /*0260*/  UMOV UR6, UR4 ;  /* 0x0000000400067c82 */ /* 0x000fe20008000000 */
[----:B-1----:R-:W-:Y:S02]  /*0270*/  LEA R12, P1, R2, UR16, 0x2 ;  /* 0x00000010020c7c11 */ /* 0x002fe4000f8210ff */
[----:B------:R-:W-:Y:S02]  /*0280*/  LEA R22, P0, R6, UR18, 0x2 ;  /* 0x0000001206167c11 */ /* 0x000fe4000f8010ff */
[----:B------:R-:W-:Y:S01]  /*0290*/  IADD3 R12, P2, PT, R12, 0x10, RZ ;  /* 0x000000100c0c7810 */ /* 0x000fe20007f5e0ff */
[----:B0-----:R-:W-:Y:S01]  /*02a0*/  UMOV UR7, UR5 ;  /* 0x0000000500077c82 */ /* 0x001fe20008000000 */
[----:B------:R-:W-:Y:S02]  /*02b0*/  LEA.HI.X R11, R2, UR17, R23, 0x2, P1 ;  /* 0x00000011020b7c11 */ /* 0x000fe400088f1417 */
[----:B------:R-:W-:-:S03]  /*02c0*/  LEA.HI.X R21, R6, UR19, RZ, 0x2, P0 ;  /* 0x0000001306157c11 */ /* 0x000fc600080f14ff */
[----:B------:R-:W-:-:S07]  /*02d0*/  IMAD.X R11, RZ, RZ, R11, P2 ;  /* 0x000000ffff0b7224 */ /* 0x000fce00010e060b */
.L_x_2:
[----:B------:R-:W-:Y:S01]  /*02e0*/  IADD3 R28, P0, PT, R22, R8, RZ ;  /* 0x00000008161c7210 */ /* 0x000fe20007f1e0ff */
[----:B------:R-:W-:Y:S01]  /*02f0*/  IMAD.MOV.U32 R10, RZ, RZ, R12 ;  /* 0x000000ffff0a7224 */ /* 0x000fe200078e000c */
[----:B------:R-:W-:Y:S01]  /*0300*/  MOV R12, R22 ;  /* 0x00000016000c7202 */ /* 0x000fe20000000f00 */
[----:B------:R-:W-:Y:S02]  /*0310*/  IMAD.MOV.U32 R13, RZ, RZ, R21 ;  /* 0x000000ffff0d7224 */ /* 0x000fe400078e0015 */
[----:B------:R-:W-:Y:S01]  /*0320*/  IMAD.X R29, R21, 0x1, R25, P0 ;  /* 0x00000001151d7824 */ /* 0x000fe200000e0619 */
[----:B------:R-:W2:Y:S01]  /*0330*/  LDG.E R16, desc[UR10][R10.64+-0x10] ;  /* 0xfffff00a0a107981 */ /* 0x000ea2000c1e1900 */
[----:B------:R-:W-:-:S03]  /*0340*/  IADD3 R18, P0, PT, R28, R8, RZ ;  /* 0x000000081c127210 */ /* 0x000fc60007f1e0ff */
[----:B------:R0:W2:Y:S01]  /*0350*/  LDG.E R13, desc[UR10][R12.64] ;  /* 0x0000000a0c0d7981 */ /* 0x0000a2000c1e1900 */
[----:B------:R-:W-:-:S03]  /*0360*/  IADD3.X R19, PT, PT, R29, R25, RZ, P0, !PT ;  /* 0x000000191d137210 */ /* 0x000fc600007fe4ff */
[----:B------:R-:W3:Y:S04]  /*0370*/  LDG.E R17, desc[UR10][R28.64] ;  /* 0x0000000a1c117981 */ /* 0x000ee8000c1e1900 */
[----:B------:R1:W4:Y:S04]  /*0380*/  LDG.E R26, desc[UR10][R18.64] ;  /* 0x0000000a121a7981 */ /* 0x000328000c1e1900 */
[----:B------:R-:W4:Y:S04]  /*0390*/  LDG.E R27, desc[UR10][R10.64+-0x8] ;  /* 0xfffff80a0a1b7981 */ /* 0x000f28000c1e1900 */
[----:B------:R-:W3:Y:S01]  /*03a0*/  LDG.E R28, desc[UR10][R10.64+-0xc] ;  /* 0xfffff40a0a1c7981 */ /* 0x000ee2000c1e1900 */
[----:B------:R-:W-:-:S05]  /*03b0*/  IADD3 R14, P0, PT, R18, R8, RZ ;  /* 0x00000008120e7210 */ /* 0x000fca0007f1e0ff */
[----:B------:R-:W-:Y:S01]  /*03c0*/  IMAD.X R15, R19, 0x1, R25, P0 ;  /* 0x00000001130f7824 */ /* 0x000fe200000e0619 */
[----:B0-----:R-:W-:-:S04]  /*03d0*/  IADD3 R12, P0, PT, R14, R8, RZ ;  /* 0x000000080e0c7210 */ /* 0x001fc80007f1e0ff */
[----:B------:R-:W5:Y:S01]  /*03e0*/  LDG.E R14, desc[UR10][R14.64] ;  /* 0x0000000a0e0e7981 */ /* 0x000f62000c1e1900 */
[----:B--2---:R-:W-:Y:S02]  /*03f0*/  IMAD R0, R16, R13, R0 ;  /* 0x0000000d10007224 */ /* 0x004fe400078e0200 */
[----:B------:R-:W-:Y:S01]  /*0400*/  IMAD.X R13, R15, 0x1, R25, P0 ;  /* 0x000000010f0d7824 */ /* 0x000fe200000e0619 */
[----:B------:R-:W-:Y:S01]  /*0410*/  IADD3 R16, P0, PT, R12, R8, RZ ;  /* 0x000000080c107210 */ /* 0x000fe20007f1e0ff */
[----:B------:R-:W2:Y:S04]  /*0420*/  LDG.E R15, desc[UR10][R10.64] ;  /* 0x0000000a0a0f7981 */ /* 0x000ea8000c1e1900 */
[----:B------:R-:W2:Y:S01]  /*0430*/  LDG.E R12, desc[UR10][R12.64] ;  /* 0x0000000a0c0c7981 */ /* 0x000ea2000c1e1900 */
[----:B---3--:R-:W-:Y:S01]  /*0440*/  IMAD R0, R28, R17, R0 ;  /* 0x000000111c007224 */ /* 0x008fe200078e0200 */
[----:B------:R-:W-:-:S02]  /*0450*/  IADD3.X R17, PT, PT, R13, R25, RZ, P0, !PT ;  /* 0x000000190d117210 */ /* 0x000fc400007fe4ff */
[----:B------:R-:W3:Y:S01]  /*0460*/  LDG.E R28, desc[UR10][R10.64+0x4] ;  /* 0x0000040a0a1c7981 */ /* 0x000ee2000c1e1900 */
[----:B-1----:R-:W-:Y:S01]  /*0470*/  IADD3 R18, P0, PT, R16, R8, RZ ;  /* 0x0000000810127210 */ /* 0x002fe20007f1e0ff */
[----:B----4-:R-:W-:Y:S02]  /*0480*/  IMAD R29, R27, R26, R0 ;  /* 0x0000001a1b1d7224 */ /* 0x010fe400078e0200 */
[----:B------:R-:W5:Y:S02]  /*0490*/  LDG.E R0, desc[UR10][R10.64+-0x4] ;  /* 0xfffffc0a0a007981 */ /* 0x000f64000c1e1900 */
[--C-:B------:R-:W-:Y:S01]  /*04a0*/  IMAD.X R19, R17, 0x1, R25.reuse, P0 ;  /* 0x0000000111137824 */ /* 0x100fe200000e0619 */
[----:B------:R-:W-:Y:S01]  /*04b0*/  IADD3 R26, P0, PT, R18, R8, RZ ;  /* 0x00000008121a7210 */ /* 0x000fe20007f1e0ff */
[----:B------:R-:W3:Y:S04]  /*04c0*/  LDG.E R16, desc[UR10][R16.64] ;  /* 0x0000000a10107981 */ /* 0x000ee8000c1e1900 */
[----:B------:R-:W-:Y:S01]  /*04d0*/  IMAD.X R27, R19, 0x1, R25, P0 ;  /* 0x00000001131b7824 */ /* 0x000fe200000e0619 */
[----:B------:R-:W4:Y:S04]  /*04e0*/  LDG.E R18, desc[UR10][R18.64] ;  /* 0x0000000a12127981 */ /* 0x000f28000c1e1900 */
[----:B------:R-:W4:Y:S04]  /*04f0*/  LDG.E R26, desc[UR10][R26.64] ;  /* 0x0000000a1a1a7981 */ /* 0x000f28000c1e1900 */
[----:B------:R-:W4:Y:S04]  /*0500*/  LDG.E R17, desc[UR10][R10.64+0x8] ;  /* 0x0000080a0a117981 */ /* 0x000f28000c1e1900 */
[----:B------:R0:W4:Y:S01]  /*0510*/  LDG.E R13, desc[UR10][R10.64+0xc] ;  /* 0x00000c0a0a0d7981 */ /* 0x000122000c1e1900 */
[----:B------:R-:W-:-:S04]  /*0520*/  UIADD3 UR6, UP1, UPT, UR6, -0x8, URZ ;  /* 0xfffffff806067890 */ /* 0x000fc8000ff3e0ff */
[----:B------:R-:W-:Y:S02]  /*0530*/  UIADD3.X UR7, UPT, UPT, UR7, -0x1, URZ, UP1, !UPT ;  /* 0xffffffff07077890 */ /* 0x000fe40008ffe4ff */
[----:B------:R-:W-:-:S04]  /*0540*/  UISETP.NE.U32.AND UP1, UPT, UR6, URZ, UPT ;  /* 0x000000ff0600728c */ /* 0x000fc8000bf25070 */
[----:B------:R-:W-:Y:S01]  /*0550*/  UISETP.NE.AND.EX UP1, UPT, UR7, URZ, UPT, UP1 ;  /* 0x000000ff0700728c */ /* 0x000fe2000bf25310 */
[----:B------:R-:W-:-:S05]  /*0560*/  LEA R22, P0, R4, R22, 0x5 ;  /* 0x0000001604167211 */ /* 0x000fca00078028ff */
[----:B------:R-:W-:Y:S02]  /*0570*/  IMAD.X R21, R21, 0x1, R24, P0 ;  /* 0x0000000115157824 */ /* 0x000fe400000e0618 */
[----:B-----5:R-:W-:-:S04]  /*0580*/  IMAD R0, R0, R14, R29 ;  /* 0x0000000e00007224 */ /* 0x020fc800078e021d */
[----:B--2---:R-:W-:-:S04]  /*0590*/  IMAD R15, R15, R12, R0 ;  /* 0x0000000c0f0f7224 */ /* 0x004fc800078e0200 */
[----:B---3--:R-:W-:Y:S01]  /*05a0*/  IMAD R15, R28, R16, R15 ;  /* 0x000000101c0f7224 */ /* 0x008fe200078e020f */
[----:B------:R-:W-:-:S04]  /*05b0*/  IADD3 R12, P1, PT, R10, 0x20, RZ ;  /* 0x000000200a0c7810 */ /* 0x000fc80007f3e0ff */
[----:B0-----:R-:W-:Y:S01]  /*05c0*/  IADD3.X R11, PT, PT, RZ, R11, RZ, P1, !PT ;  /* 0x0000000bff0b7210 */ /* 0x001fe20000ffe4ff */
[----:B----4-:R-:W-:-:S04]  /*05d0*/  IMAD R15, R17, R18, R15 ;  /* 0x00000012110f7224 */ /* 0x010fc800078e020f */
[----:B------:R-:W-:Y:S01]  /*05e0*/  IMAD R0, R13, R26, R15 ;  /* 0x0000001a0d007224 */ /* 0x000fe200078e020f */
[----:B------:R-:W-:Y:S06]  /*05f0*/  BRA.U UP1, `(.L_x_2) ;  /* 0xfffffffd01387547 */ /* 0x000fec000b83ffff */
.L_x_1:
[----:B------:R-:W-:Y:S05]  /*0600*/  BRA.U !UP0, `(.L_x_0) ;  /* 0x00000005085c7547 */ /* 0x000fea000b800000 */
[----:B------:R-:W-:Y:S02]  /*0610*/  UISETP.GE.U32.AND UP1, UPT, UR12, 0x4, UPT ;  /* 0x000000040c00788c */ /* 0x000fe4000bf26070 */
[----:B------:R-:W-:Y:S02]  /*0620*/  ULOP3.LUT UR7, UR8, 0x3, URZ, 0xc0, !UPT ;  /* 0x0000000308077892 */ /* 0x000fe4000f8ec0ff */
[----:B------:R-:W-:Y:S02]  /*0630*/  UISETP.GE.U32.AND.EX UP1, UPT, URZ, URZ, UPT, UP1 ;  /* 0x000000ffff00728c */ /* 0x000fe4000bf26110 */
[----:B------:R-:W-:-:S04]  /*0640*/  UISETP.NE.U32.AND UP0, UPT, UR7, URZ, UPT ;  /* 0x000000ff0700728c */ /* 0x000fc8000bf05070 */
[----:B------:R-:W-:-:S03]  /*0650*/  UISETP.NE.AND.EX UP0, UPT, URZ, URZ, UPT, UP0 ;  /* 0x000000ffff00728c */ /* 0x000fc6000bf05300 */
[----:B------:R-:W-:Y:S08]  /*0660*/  BRA.U !UP1, `(.L_x_3) ;  /* 0x0000000109887547 */ /* 0x000ff0000b800000 */
[----:B------:R-:W1:Y:S01]  /*0670*/  LDCU.128 UR12, c[0x0][0x380] ;  /* 0x00007000ff0c77ac */ /* 0x000e620008000c00 */
[----:B0-----:R-:W-:Y:S01]  /*0680*/  IMAD R8, R4, UR5, RZ ;  /* 0x0000000504087c24 */ /* 0x001fe2000f8e02ff */
[----:B------:R-:W-:Y:S01]  /*0690*/  IADD3 R12, P0, PT, R2, UR4, RZ ;  /* 0x00000004020c7c10 */ /* 0x000fe2000ff1e0ff */
[----:B------:R-:W-:Y:S01]  /*06a0*/  IMAD.MOV.U32 R7, RZ, RZ, RZ ;  /* 0x000000ffff077224 */ /* 0x000fe200078e00ff */
[C---:B------:R-:W-:Y:S01]  /*06b0*/  SHF.L.U64.HI R25, R4.reuse, 0x2, R5 ;  /* 0x0000000204197819 */ /* 0x040fe20000010205 */
[----:B------:R-:W-:Y:S01]  /*06c0*/  IMAD R9, R5, UR4, R8 ;  /* 0x0000000405097c24 */ /* 0x000fe2000f8e0208 */
[----:B------:R-:W-:Y:S01]  /*06d0*/  IADD3.X R13, PT, PT, R23, UR5, RZ, P0, !PT ;  /* 0x00000005170d7c10 */ /* 0x000fe200087fe4ff */
[----:B------:R-:W-:-:S05]  /*06e0*/  IMAD.WIDE.U32 R10, R4, UR4, R6 ;  /* 0x00000004040a7c25 */ /* 0x000fca000f8e0006 */
[----:B------:R-:W-:Y:S01]  /*06f0*/  IADD3 R9, PT, PT, R11, R9, RZ ;  /* 0x000000090b097210 */ /* 0x000fe20007ffe0ff */
[----:B------:R-:W-:Y:S01]  /*0700*/  IMAD.SHL.U32 R11, R4, 0x4, RZ ;  /* 0x00000004040b7824 */ /* 0x000fe200078e00ff */
[----:B-1----:R-:W-:Y:S02]  /*0710*/  LEA R16, P2, R10, UR14, 0x2 ;  /* 0x0000000e0a107c11 */ /* 0x002fe4000f8410ff */
[----:B------:R-:W-:Y:S02]  /*0720*/  LEA R8, P1, R12, UR12, 0x2 ;  /* 0x0000000c0c087c11 */ /* 0x000fe4000f8210ff */
[----:B------:R-:W-:Y:S02]  /*0730*/  LEA.HI.X R17, R10, UR15, R9, 0x2, P2 ;  /* 0x0000000f0a117c11 */ /* 0x000fe400090f1409 */
[----:B------:R-:W-:Y:S02]  /*0740*/  IADD3 R14, P0, PT, R11, R16, RZ ;  /* 0x000000100b0e7210 */ /* 0x000fe40007f1e0ff */
[----:B------:R-:W-:Y:S01]  /*0750*/  LEA.HI.X R9, R12, UR13, R13, 0x2, P1 ;  /* 0x0000000d0c097c11 */ /* 0x000fe200088f140d */
[----:B------:R-:W2:Y:S01]  /*0760*/  LDG.E R16, desc[UR10][R16.64] ;  /* 0x0000000a10107981 */ /* 0x000ea2000c1e1900 */
[----:B------:R-:W-:Y:S01]  /*0770*/  IADD3 R12, P1, PT, R14, R11, RZ ;  /* 0x0000000b0e0c7210 */ /* 0x000fe20007f3e0ff */
[----:B------:R-:W-:-:S02]  /*0780*/  IMAD.X R15, R25, 0x1, R17, P0 ;  /* 0x00000001190f7824 */ /* 0x000fc400000e0611 */
[----:B------:R-:W2:Y:S01]  /*0790*/  LDG.E R19, desc[UR10][R8.64] ;  /* 0x0000000a08137981 */ /* 0x000ea2000c1e1900 */
[----:B------:R-:W-:Y:S02]  /*07a0*/  IADD3 R10, P0, PT, R12, R11, RZ ;  /* 0x0000000b0c0a7210 */ /* 0x000fe40007f1e0ff */
[----:B------:R-:W-:Y:S01]  /*07b0*/  IADD3.X R13, PT, PT, R15, R25, RZ, P1, !PT ;  /* 0x000000190f0d7210 */ /* 0x000fe20000ffe4ff */
[----:B------:R-:W3:Y:S04]  /*07c0*/  LDG.E R14, desc[UR10][R14.64] ;  /* 0x0000000a0e0e7981 */ /* 0x000ee8000c1e1900 */
[----:B------:R-:W3:Y:S01]  /*07d0*/  LDG.E R21, desc[UR10][R8.64+0x4] ;  /* 0x0000040a08157981 */ /* 0x000ee2000c1e1900 */
[----:B------:R-:W-:-:S03]  /*07e0*/  IMAD.X R11, R13, 0x1, R25, P0 ;  /* 0x000000010d0b7824 */ /* 0x000fc600000e0619 */
[----:B------:R-:W4:Y:S04]  /*07f0*/  LDG.E R12, desc[UR10][R12.64] ;  /* 0x0000000a0c0c7981 */ /* 0x000f28000c1e1900 */
[----:B------:R-:W4:Y:S04]  /*0800*/  LDG.E R25, desc[UR10][R8.64+0x8] ;  /* 0x0000080a08197981 */ /* 0x000f28000c1e1900 */
[----:B------:R-:W5:Y:S04]  /*0810*/  LDG.E R17, desc[UR10][R8.64+0xc] ;  /* 0x00000c0a08117981 */ /* 0x000f68000c1e1900 */
[----:B------:R-:W5:Y:S01]  /*0820*/  LDG.E R10, desc[UR10][R10.64] ;  /* 0x0000000a0a0a7981 */ /* 0x000f62000c1e1900 */
[----:B------:R-:W-:-:S04]  /*0830*/  UIADD3 UR4, UP1, UPT, UR4, 0x4, URZ ;  /* 0x0000000404047890 */ /* 0x000fc8000ff3e0ff */
[----:B------:R-:W-:Y:S01]  /*0840*/  UIADD3.X UR5, UPT, UPT, URZ, UR5, URZ, UP1, !UPT ;  /* 0x00000005ff057290 */ /* 0x000fe20008ffe4ff */
[----:B--2---:R-:W-:-:S04]  /*0850*/  IMAD R16, R19, R16, R0 ;  /* 0x0000001013107224 */ /* 0x004fc800078e0200 */
[----:B---3--:R-:W-:-:S04]  /*0860*/  IMAD R16, R21, R14, R16 ;  /* 0x0000000e15107224 */ /* 0x008fc800078e0210 */
[----:B----4-:R-:W-:-:S04]  /*0870*/  IMAD R16, R25, R12, R16 ;  /* 0x0000000c19107224 */ /* 0x010fc800078e0210 */
[----:B-----5:R-:W-:-:S07]  /*0880*/  IMAD R0, R17, R10, R16 ;  /* 0x0000000a11007224 */ /* 0x020fce00078e0210 */
.L_x_3:
[----:B------:R-:W-:Y:S05]  /*0890*/  BRA.U !UP0, `(.L_x_0) ;  /* 0x0000000108b87547 */ /* 0x000fea000b800000 */
[----:B------:R-:W-:Y:S02]  /*08a0*/  UISETP.NE.U32.AND UP1, UPT, UR7, 0x1, UPT ;  /* 0x000000010700788c */ /* 0x000fe4000bf25070 */
[----:B------:R-:W-:Y:S02]  /*08b0*/  ULOP3.LUT UR6, UR8, 0x1, URZ, 0xc0, !UPT ;  /* 0x0000000108067892 */ /* 0x000fe4000f8ec0ff */
[----:B------:R-:W-:Y:S02]  /*08c0*/  UISETP.NE.AND.EX UP1, UPT, URZ, URZ, UPT, UP1 ;  /* 0x000000ffff00728c */ /* 0x000fe4000bf25310 */
[----:B------:R-:W-:-:S04]  /*08d0*/  UISETP.NE.U32.AND UP0, UPT, UR6, 0x1, UPT ;  /* 0x000000010600788c */ /* 0x000fc8000bf05070 */
[----:B------:R-:W-:-:S03]  /*08e0*/  UISETP.NE.U32.AND.EX UP0, UPT, URZ, URZ, UPT, UP0 ;  /* 0x000000ffff00728c */ /* 0x000fc6000bf05100 */
[----:B------:R-:W-:Y:S08]  /*08f0*/  BRA.U !UP1, `(.L_x_4) ;  /* 0x00000001095c7547 */ /* 0x000ff0000b800000 */
[----:B------:R-:W1:Y:S01]  /*0900*/  LDCU.128 UR12, c[0x0][0x380] ;  /* 0x00007000ff0c77ac */ /* 0x000e620008000c00 */
[----:B------:R-:W-:Y:S01]  /*0910*/  MOV R8, R6 ;  /* 0x0000000600087202 */ /* 0x000fe20000000f00 */
[----:B------:R-:W-:Y:S01]  /*0920*/  IMAD.MOV.U32 R9, RZ, RZ, RZ ;  /* 0x000000ffff097224 */ /* 0x000fe200078e00ff */
[----:B------:R-:W-:Y:S01]  /*0930*/  IADD3 R11, P0, PT, R2, UR4, RZ ;  /* 0x00000004020b7c10 */ /* 0x000fe2000ff1e0ff */
[C---:B0-----:R-:W-:Y:S02]  /*0940*/  IMAD R10, R4.reuse, UR5, RZ ;  /* 0x00000005040a7c24 */ /* 0x041fe4000f8e02ff */
[----:B------:R-:W-:Y:S01]  /*0950*/  IMAD.WIDE.U32 R12, R4, UR4, R8 ;  /* 0x00000004040c7c25 */ /* 0x000fe2000f8e0008 */
[----:B------:R-:W-:-:S03]  /*0960*/  IADD3.X R14, PT, PT, R23, UR5, RZ, P0, !PT ;  /* 0x00000005170e7c10 */ /* 0x000fc600087fe4ff */
[----:B------:R-:W-:-:S05]  /*0970*/  IMAD R9, R5, UR4, R10 ;  /* 0x0000000405097c24 */ /* 0x000fca000f8e020a */
[----:B------:R-:W-:Y:S02]  /*0980*/  IADD3 R13, PT, PT, R13, R9, RZ ;  /* 0x000000090d0d7210 */ /* 0x000fe40007ffe0ff */
[C---:B-1----:R-:W-:Y:S02]  /*0990*/  LEA R8, P1, R11.reuse, UR12, 0x2 ;  /* 0x0000000c0b087c11 */ /* 0x042fe4000f8210ff */
[C---:B------:R-:W-:Y:S02]  /*09a0*/  LEA R10, P0, R12.reuse, UR14, 0x2 ;  /* 0x0000000e0c0a7c11 */ /* 0x040fe4000f8010ff */
[----:B------:R-:W-:Y:S02]  /*09b0*/  LEA.HI.X R9, R11, UR13, R14, 0x2, P1 ;  /* 0x0000000d0b097c11 */ /* 0x000fe400088f140e */
[----:B------:R-:W-:Y:S02]  /*09c0*/  LEA.HI.X R11, R12, UR15, R13, 0x2, P0 ;  /* 0x0000000f0c0b7c11 */ /* 0x000fe400080f140d */
[C---:B------:R-:W-:Y:S01]  /*09d0*/  LEA R12, P0, R4.reuse, R10, 0x2 ;  /* 0x0000000a040c7211 */ /* 0x040fe200078010ff */
[----:B------:R-:W2:Y:S03]  /*09e0*/  LDG.E R15, desc[UR10][R8.64] ;  /* 0x0000000a080f7981 */ /* 0x000ea6000c1e1900 */
[----:B------:R-:W-:Y:S01]  /*09f0*/  LEA.HI.X R13, R4, R11, R5, 0x2, P0 ;  /* 0x0000000b040d7211 */ /* 0x000fe200000f1405 */
[----:B------:R-:W2:Y:S04]  /*0a00*/  LDG.E R10, desc[UR10][R10.64] ;  /* 0x0000000a0a0a7981 */ /* 0x000ea8000c1e1900 */
[----:B------:R-:W3:Y:S04]  /*0a10*/  LDG.E R14, desc[UR10][R8.64+0x4] ;  /* 0x0000040a080e7981 */ /* 0x000ee8000c1e1900 */
[----:B------:R-:W3:Y:S01]  /*0a20*/  LDG.E R12, desc[UR10][R12.64] ;  /* 0x0000000a0c0c7981 */ /* 0x000ee2000c1e1900 */
[----:B------:R-:W-:-:S04]  /*0a30*/  UIADD3 UR4, UP1, UPT, UR4, 0x2, URZ ;  /* 0x0000000204047890 */ /* 0x000fc8000ff3e0ff */
[----:B------:R-:W-:Y:S01]  /*0a40*/  UIADD3.X UR5, UPT, UPT, URZ, UR5, URZ, UP1, !UPT ;  /* 0x00000005ff057290 */ /* 0x000fe20008ffe4ff */
[----:B--2---:R-:W-:-:S04]  /*0a50*/  IMAD R15, R15, R10, R0 ;  /* 0x0000000a0f0f7224 */ /* 0x004fc800078e0200 */
[----:B---3--:R-:W-:-:S07]  /*0a60*/  IMAD R0, R14, R12, R15 ;  /* 0x0000000c0e007224 */ /* 0x008fce00078e020f */
.L_x_4:
[----:B------:R-:W-:Y:S05]  /*0a70*/  BRA.U UP0, `(.L_x_0) ;  /* 0x0000000100407547 */ /* 0x000fea000b800000 */
[----:B------:R-:W1:Y:S01]  /*0a80*/  LDCU.128 UR12, c[0x0][0x380] ;  /* 0x00007000ff0c77ac */ /* 0x000e620008000c00 */
[----:B------:R-:W-:Y:S02]  /*0a90*/  HFMA2 R9, -RZ, RZ, 0, 0 ;  /* 0x00000000ff097431 */ /* 0x000fe400000001ff */
[----:B0-----:R-:W-:Y:S01]  /*0aa0*/  IMAD R10, R4, UR5, RZ ;  /* 0x00000005040a7c24 */ /* 0x001fe2000f8e02ff */
[----:B------:R-:W-:Y:S01]  /*0ab0*/  IADD3 R3, P0, PT, R2, UR4, RZ ;  /* 0x0000000402037c10 */ /* 0x000fe2000ff1e0ff */
[----:B------:R-:W-:Y:S02]  /*0ac0*/  IMAD.MOV.U32 R8, RZ, RZ, R6 ;  /* 0x000000ffff087224 */ /* 0x000fe400078e0006 */
[----:B------:R-:W-:Y:S01]  /*0ad0*/  IMAD R5, R5, UR4, R10 ;  /* 0x0000000405057c24 */ /* 0x000fe2000f8e020a */
[----:B------:R-:W-:Y:S01]  /*0ae0*/  IADD3.X R10, PT, PT, R23, UR5, RZ, P0, !PT ;  /* 0x00000005170a7c10 */ /* 0x000fe200087fe4ff */
[----:B------:R-:W-:-:S04]  /*0af0*/  IMAD.WIDE.U32 R8, R4, UR4, R8 ;  /* 0x0000000404087c25 */ /* 0x000fc8000f8e0008 */
[----:B------:R-:W-:Y:S01]  /*0b00*/  IMAD.IADD R5, R9, 0x1, R5 ;  /* 0x0000000109057824 */ /* 0x000fe200078e0205 */
[C---:B-1----:R-:W-:Y:S02]  /*0b10*/  LEA R2, P1, R3.reuse, UR12, 0x2 ;  /* 0x0000000c03027c11 */ /* 0x042fe4000f8210ff */
[C---:B------:R-:W-:Y:S02]  /*0b20*/  LEA R4, P0, R8.reuse, UR14, 0x2 ;  /* 0x0000000e08047c11 */ /* 0x040fe4000f8010ff */
[----:B------:R-:W-:Y:S02]  /*0b30*/  LEA.HI.X R3, R3, UR13, R10, 0x2, P1 ;  /* 0x0000000d03037c11 */ /* 0x000fe400088f140a */
[----:B------:R-:W-:-:S04]  /*0b40*/  LEA.HI.X R5, R8, UR15, R5, 0x2, P0 ;  /* 0x0000000f08057c11 */ /* 0x000fc800080f1405 */
[----:B------:R-:W2:Y:S04]  /*0b50*/  LDG.E R3, desc[UR10][R2.64] ;  /* 0x0000000a02037981 */ /* 0x000ea8000c1e1900 */
[----:B------:R-:W2:Y:S02]  /*0b60*/  LDG.E R4, desc[UR10][R4.64] ;  /* 0x0000000a04047981 */ /* 0x000ea4000c1e1900 */
[----:B--2---:R-:W-:-:S07]  /*0b70*/  IMAD R0, R3, R4, R0 ;  /* 0x0000000403007224 */ /* 0x004fce00078e0200 */
.L_x_0:
[----:B------:R-:W1:Y:S01]  /*0b80*/  LDCU.128 UR4, c[0x0][0x390] ;  /* 0x00007200ff0477ac */ /* 0x000e620008000c00 */
[----:B0-----:R-:W-:Y:S01]  /*0b90*/  SHF.R.S32.HI R5, RZ, 0x1f, R20 ;  /* 0x0000001fff057819 */ /* 0x001fe20000011414 */
[----:B------:R-:W-:Y:S01]  /*0ba0*/  IMAD.MOV.U32 R3, RZ, RZ, RZ ;  /* 0x000000ffff037224 */ /* 0x000fe200078e00ff */
[----:B------:R-:W-:-:S03]  /*0bb0*/  MOV R2, R6 ;  /* 0x0000000600027202 */ /* 0x000fc60000000f00 */
[----:B-1----:R-:W-:Y:S02]  /*0bc0*/  IMAD R5, R5, UR6, RZ ;  /* 0x0000000605057c24 */ /* 0x002fe4000f8e02ff */
[----:B------:R-:W-:-:S04]  /*0bd0*/  IMAD.WIDE.U32 R2, R20, UR6, R2 ;  /* 0x0000000614027c25 */ /* 0x000fc8000f8e0002 */
[----:B------:R-:W-:Y:S01]  /*0be0*/  IMAD R5, R20, UR7, R5 ;  /* 0x0000000714057c24 */ /* 0x000fe2000f8e0205 */
[----:B------:R-:W-:-:S04]  /*0bf0*/  LEA R4, P0, R2, UR4, 0x2 ;  /* 0x0000000402047c11 */ /* 0x000fc8000f8010ff */
[----:B------:R-:W-:-:S04]  /*0c00*/  IADD3 R3, PT, PT, R3, R5, RZ ;  /* 0x0000000503037210 */ /* 0x000fc80007ffe0ff */
[----:B------:R-:W-:-:S05]  /*0c10*/  LEA.HI.X R5, R2, UR5, R3, 0x2, P0 ;  /* 0x0000000502057c11 */ /* 0x000fca00080f1403 */
[----:B------:R-:W-:Y:S01]  /*0c20*/  STG.E desc[UR10][R4.64], R0 ;  /* 0x0000000004007986 */ /* 0x000fe2000c10190a */
[----:B------:R-:W-:Y:S05]  /*0c30*/  EXIT ;  /* 0x000000000000794d */ /* 0x000fea0003800000 */
.L_x_5:
[----:B------:R-:W-:-:S00]  /*0c40*/  BRA `(.L_x_5) ;  /* 0xfffffffc00fc7947 */ /* 0x000fc0000383ffff */
[----:B------:R-:W-:-:S00]  /*0c50*/  NOP ;  /* 0x0000000000007918 */ /* 0x000fc00000000000 */
        /* <DEDUP_REMOVED lines=10> */
.L_x_16:


//--------------------- .text._Z23generateRandomNumbers2DIiEvPT_P17curandStateXORWOWiiS0_S0_ --------------------------
	.section	.text._Z23generateRandomNumbers2DIiEvPT_P17curandStateXORWOWiiS0_S0_,"ax",@progbits
	.align	128
        .global         _Z23generateRandomNumbers2DIiEvPT_P17curandStateXORWOWiiS0_S0_
        .type           _Z23generateRandomNumbers2DIiEvPT_P17curandStateXORWOWiiS0_S0_,@function
        .size           _Z23generateRandomNumbers2DIiEvPT_P17curandStateXORWOWiiS0_S0_,(.L_x_17 - _Z23generateRandomNumbers2DIiEvPT_P17curandStateXORWOWiiS0_S0_)
        .other          _Z23generateRandomNumbers2DIiEvPT_P17curandStateXORWOWiiS0_S0_,@"STO_CUDA_ENTRY STV_DEFAULT"
_Z23generateRandomNumbers2DIiEvPT_P17curandStateXORWOWiiS0_S0_:
.text._Z23generateRandomNumbers2DIiEvPT_P17curandStateXORWOWiiS0_S0_:
[----:B------:R-:W-:Y:S01]  /*0000*/  LDC R1, c[0x0][0x37c] ;  /* 0x0000df00ff017b82 */ /* 0x000fe20000000800 */
[----:B------:R-:W0:Y:S07]  /*0010*/  S2R R5, SR_TID.X ;  /* 0x0000000000057919 */ /* 0x000e2e0000002100 */
[----:B------:R-:W0:Y:S01]  /*0020*/  LDC R0, c[0x0][0x360] ;  /* 0x0000d800ff007b82 */ /* 0x000e220000000800 */
[----:B------:R-:W1:Y:S01]  /*0030*/  LDCU.64 UR6, c[0x0][0x390] ;  /* 0x00007200ff0677ac */ /* 0x000e620008000a00 */
[----:B------:R-:W2:Y:S06]  /*0040*/  S2R R2, SR_TID.Y ;  /* 0x0000000000027919 */ /* 0x000eac0000002200 */
[----:B------:R-:W0:Y:S08]  /*0050*/  S2UR UR4, SR_CTAID.X ;  /* 0x00000000000479c3 */ /* 0x000e300000002500 */
[----:B------:R-:W2:Y:S08]  /*0060*/  S2UR UR5, SR_CTAID.Y ;  /* 0x00000000000579c3 */ /* 0x000eb00000002600 */
[----:B------:R-:W2:Y:S01]  /*0070*/  LDC R3, c[0x0][0x364] ;  /* 0x0000d900ff037b82 */ /* 0x000ea20000000800 */
[----:B0-----:R-:W-:Y:S01]  /*0080*/  IMAD R5, R0, UR4, R5 ;  /* 0x0000000400057c24 */ /* 0x001fe2000f8e0205 */
[----:B-1----:R-:W-:-:S04]  /*0090*/  USHF.R.S32.HI UR4, URZ, 0x1f, UR6 ;  /* 0x0000001fff047899 */ /* 0x002fc80008011406 */
[----:B------:R-:W-:Y:S01]  /*00a0*/  ISETP.GE.U32.AND P1, PT, R5, UR6, PT ;  /* 0x0000000605007c0c */ /* 0x000fe2000bf26070 */
[----:B--2---:R-:W-:Y:S01]  /*00b0*/  IMAD R2, R3, UR5, R2 ;  /* 0x0000000503027c24 */ /* 0x004fe2000f8e0202 */
[----:B------:R-:W-:Y:S01]  /*00c0*/  USHF.R.S32.HI UR5, URZ, 0x1f, UR7 ;  /* 0x0000001fff057899 */ /* 0x000fe20008011407 */
[----:B------:R-:W-:-:S03]  /*00d0*/  IMAD.MOV.U32 R3, RZ, RZ, RZ ;  /* 0x000000ffff037224 */ /* 0x000fc600078e00ff */
[----:B------:R-:W-:Y:S01]  /*00e0*/  ISETP.GE.U32.AND P0, PT, R2, UR7, PT ;  /* 0x0000000702007c0c */ /* 0x000fe2000bf06070 */
[----:B------:R-:W-:-:S03]  /*00f0*/  IMAD.WIDE.U32 R2, R5, UR7, R2 ;  /* 0x0000000705027c25 */ /* 0x000fc6000f8e0002 */
[----:B------:R-:W-:Y:S01]  /*0100*/  ISETP.GE.U32.OR.EX P0, PT, RZ, UR4, P0, P1 ;  /* 0x00000004ff007c0c */ /* 0x000fe20008706510 */
[----:B------:R-:W-:-:S12]  /*0110*/  IMAD R7, R5, UR5, RZ ;  /* 0x0000000505077c24 */ /* 0x000fd8000f8e02ff */
[----:B------:R-:W-:Y:S05]  /*0120*/  @P0 EXIT ;  /* 0x000000000000094d */ /* 0x000fea0003800000 */
[----:B------:R-:W0:Y:S01]  /*0130*/  LDC.64 R4, c[0x0][0x388] ;  /* 0x0000e200ff047b82 */ /* 0x000e220000000a00 */
[----:B------:R-:W1:Y:S01]  /*0140*/  LDCU.64 UR6, c[0x0][0x358] ;  /* 0x00006b00ff0677ac */ /* 0x000e620008000a00 */
[----:B------:R-:W-:Y:S01]  /*0150*/  IMAD.IADD R3, R3, 0x1, R7 ;  /* 0x0000000103037824 */ /* 0x000fe200078e0207 */
[----:B------:R-:W2:Y:S03]  /*0160*/  LDCU.64 UR8, c[0x0][0x398] ;  /* 0x00007300ff0877ac */ /* 0x000ea60008000a00 */
[----:B------:R-:W-:Y:S01]  /*0170*/  IMAD R7, R3, 0x30, RZ ;  /* 0x0000003003077824 */ /* 0x000fe200078e02ff */
[----:B------:R-:W3:Y:S01]  /*0180*/  LDCU.64 UR10, c[0x0][0x380] ;  /* 0x00007000ff0a77ac */ /* 0x000ee20008000a00 */
[----:B0-----:R-:W-:-:S05]  /*0190*/  IMAD.WIDE.U32 R4, R2, 0x30, R4 ;  /* 0x0000003002047825 */ /* 0x001fca00078e0004 */
[----:B------:R-:W-:-:S05]  /*01a0*/  IADD3 R5, PT, PT, R5, R7, RZ ;  /* 0x0000000705057210 */ /* 0x000fca0007ffe0ff */
[----:B-1----:R-:W4:Y:S04]  /*01b0*/  LDG.E.64 R10, desc[UR6][R4.64] ;  /* 0x00000006040a7981 */ /* 0x002f28000c1e1b00 */
[----:B------:R-:W5:Y:S04]  /*01c0*/  LDG.E.64 R6, desc[UR6][R4.64+0x10] ;  /* 0x0000100604067981 */ /* 0x000f68000c1e1b00 */
[----:B------:R-:W3:Y:S01]  /*01d0*/  LDG.E.64 R8, desc[UR6][R4.64+0x8] ;  /* 0x0000080604087981 */ /* 0x000ee2000c1e1b00 */
[----:B--2---:R-:W-:-:S06]  /*01e0*/  UIADD3 UR4, UPT, UPT, UR9, 0x1, -UR8 ;  /* 0x0000000109047890 */ /* 0x004fcc000fffe808 */
[----:B------:R-:W-:-:S03]  /*01f0*/  IADD3 R15, PT, PT, RZ, -UR4, RZ ;  /* 0x80000004ff0f7c10 */ /* 0x000fc6000fffe0ff */
[----:B------:R-:W0:Y:S08]  /*0200*/  I2F.U32.RP R14, UR4 ;  /* 0x00000004000e7d06 */ /* 0x000e300008209000 */
[----:B0-----:R-:W0:Y:S02]  /*0210*/  MUFU.RCP R14, R14 ;  /* 0x0000000e000e7308 */ /* 0x001e240000001000 */
[----:B0-----:R-:W-:-:S06]  /*0220*/  VIADD R13, R14, 0xffffffe ;  /* 0x0ffffffe0e0d7836 */ /* 0x001fcc0000000000 */
[----:B------:R-:W0:Y:S01]  /*0230*/  F2I.FTZ.U32.TRUNC.NTZ R13, R13 ;  /* 0x0000000d000d7305 */ /* 0x000e22000021f000 */
[----:B----4-:R-:W-:Y:S01]  /*0240*/  SHF.R.U32.HI R0, RZ, 0x2, R11 ;  /* 0x00000002ff007819 */ /* 0x010fe2000001160b */
[----:B------:R-:W-:-:S03]  /*0250*/  VIADD R10, R10, 0x587c5 ;  /* 0x000587c50a0a7836 */ /* 0x000fc60000000000 */
[----:B------:R-:W-:Y:S01]  /*0260*/  LOP3.LUT R0, R0, R11, RZ, 0x3c, !PT ;  /* 0x0000000b00007212 */ /* 0x000fe200078e3cff */
[----:B-----5:R-:W-:Y:S01]  /*0270*/  IMAD.SHL.U32 R11, R7, 0x10, RZ ;  /* 0x00000010070b7824 */ /* 0x020fe200078e00ff */
[----:B------:R-:W-:Y:S01]  /*0280*/  MOV R14, R7 ;  /* 0x00000007000e7202 */ /* 0x000fe20000000f00 */
[----:B------:R-:W-:Y:S01]  /*0290*/  IMAD.MOV.U32 R17, RZ, RZ, R6 ;  /* 0x000000ffff117224 */ /* 0x000fe200078e0006 */
[----:B------:R-:W-:Y:S01]  /*02a0*/  SHF.L.U32 R12, R0, 0x1, RZ ;  /* 0x00000001000c7819 */ /* 0x000fe200000006ff */
[----:B---3--:R-:W-:-:S03]  /*02b0*/  IMAD.MOV.U32 R16, RZ, RZ, R9 ;  /* 0x000000ffff107224 */ /* 0x008fc600078e0009 */
[----:B------:R-:W-:Y:S01]  /*02c0*/  LOP3.LUT R12, R0, R12, R11, 0x96, !PT ;  /* 0x0000000c000c7212 */ /* 0x000fe200078e960b */
[----:B0-----:R-:W-:Y:S01]  /*02d0*/  IMAD R11, R15, R13, RZ ;  /* 0x0000000d0f0b7224 */ /* 0x001fe200078e02ff */
[----:B------:R-:W-:Y:S02]  /*02e0*/  STG.E.64 desc[UR6][R4.64+0x8], R16 ;  /* 0x0000081004007986 */ /* 0x000fe4000c101b06 */
[----:B------:R-:W-:Y:S01]  /*02f0*/  LOP3.LUT R15, R12, R7, RZ, 0x3c, !PT ;  /* 0x000000070c0f7212 */ /* 0x000fe200078e3cff */
[----:B------:R-:W-:-:S04]  /*0300*/  HFMA2 R12, -RZ, RZ, 0, 0 ;  /* 0x00000000ff0c7431 */ /* 0x000fc800000001ff */
[----:B------:R-:W-:Y:S01]  /*0310*/  IMAD.IADD R0, R15, 0x1, R10 ;  /* 0x000000010f007824 */ /* 0x000fe200078e020a */
[----:B------:R-:W-:Y:S01]  /*0320*/  STG.E.64 desc[UR6][R4.64+0x10], R14 ;  /* 0x0000100e04007986 */ /* 0x000fe2000c101b06 */
[----:B------:R-:W-:Y:S01]  /*0330*/  IMAD.HI.U32 R13, R13, R11, R12 ;  /* 0x0000000b0d0d7227 */ /* 0x000fe200078e000c */
[----:B------:R-:W-:-:S05]  /*0340*/  MOV R11, R8 ;  /* 0x00000008000b7202 */ /* 0x000fca0000000f00 */
[----:B------:R-:W-:Y:S01]  /*0350*/  IMAD.HI.U32 R13, R13, R0, RZ ;  /* 0x000000000d0d7227 */ /* 0x000fe200078e00ff */
[----:B------:R-:W-:Y:S04]  /*0360*/  STG.E.64 desc[UR6][R4.64], R10 ;  /* 0x0000000a04007986 */ /* 0x000fe8000c101b06 */
[----:B------:R-:W-:-:S05]  /*0370*/  IADD3 R13, PT, PT, -R13, RZ, RZ ;  /* 0x000000ff0d0d7210 */ /* 0x000fca0007ffe1ff */
[----:B------:R-:W-:-:S05]  /*0380*/  IMAD R0, R13, UR4, R0 ;  /* 0x000000040d007c24 */ /* 0x000fca000f8e0200 */
[----:B------:R-:W-:-:S13]  /*0390*/  ISETP.GE.U32.AND P0, PT, R0, UR4, PT ;  /* 0x0000000400007c0c */ /* 0x000fda000bf06070 */
[----:B------:R-:W-:Y:S01]  /*03a0*/  @P0 VIADD R0, R0, -UR4 ;  /* 0x8000000400000c36 */ /* 0x000fe20008000000 */
[----:B------:R-:W-:-:S04]  /*03b0*/  ISETP.NE.U32.AND P0, PT, RZ, UR4, PT ;  /* 0x00000004ff007c0c */ /* 0x000fc8000bf05070 */
[----:B------:R-:W-:-:S13]  /*03c0*/  ISETP.GE.U32.AND P1, PT, R0, UR4, PT ;  /* 0x0000000400007c0c */ /* 0x000fda000bf26070 */
[----:B------:R-:W-:Y:S02]  /*03d0*/  @P1 IADD3 R0, PT, PT, R0, -UR4, RZ ;  /* 0x8000000400001c10 */ /* 0x000fe4000fffe0ff */
[C---:B------:R-:W-:Y:S02]  /*03e0*/  LEA R12, P1, R2.reuse, UR10, 0x2 ;  /* 0x0000000a020c7c11 */ /* 0x040fe4000f8210ff */
[----:B------:R-:W-:Y:S02]  /*03f0*/  @!P0 LOP3.LUT R0, RZ, UR4, RZ, 0x33, !PT ;  /* 0x00000004ff008c12 */ /* 0x000fe4000f8e33ff */
[----:B------:R-:W-:-:S03]  /*0400*/  LEA.HI.X R13, R2, UR11, R3, 0x2, P1 ;  /* 0x0000000b020d7c11 */ /* 0x000fc600088f1403 */
[----:B------:R-:W-:-:S05]  /*0410*/  VIADD R3, R0, UR8 ;  /* 0x0000000800037c36 */ /* 0x000fca0008000000 */
[----:B------:R-:W-:Y:S01]  /*0420*/  STG.E desc[UR6][R12.64], R3 ;  /* 0x000000030c007986 */ /* 0x000fe2000c101906 */
[----:B------:R-:W-:Y:S05]  /*0430*/  EXIT ;  /* 0x000000000000794d */ /* 0x000fea0003800000 */
.L_x_6:
        /* <DEDUP_REMOVED lines=12> */
.L_x_17:


//--------------------- .text._Z18initializeStates2DP17curandStateXORWOWiiy --------------------------
	.section	.text._Z18initializeStates2DP17curandStateXORWOWiiy,"ax",@progbits
	.align	128
        .global         _Z18initializeStates2DP17curandStateXORWOWiiy
        .type           _Z18initializeStates2DP17curandStateXORWOWiiy,@function
        .size           _Z18initializeStates2DP17curandStateXORWOWiiy,(.L_x_18 - _Z18initializeStates2DP17curandStateXORWOWiiy)
        .other          _Z18initializeStates2DP17curandStateXORWOWiiy,@"STO_CUDA_ENTRY STV_DEFAULT"
_Z18initializeStates2DP17curandStateXORWOWiiy:
.text._Z18initializeStates2DP17curandStateXORWOWiiy:
[----:B------:R-:W-:Y:S01]  /*0000*/  LDC R1, c[0x0][0x37c] ;  /* 0x0000df00ff017b82 */ /* 0x000fe20000000800 */
[----:B------:R-:W0:Y:S07]  /*0010*/  S2R R3, SR_TID.X ;  /* 0x0000000000037919 */ /* 0x000e2e0000002100 */
[----:B------:R-:W0:Y:S01]  /*0020*/  S2UR UR4, SR_CTAID.X ;  /* 0x00000000000479c3 */ /* 0x000e220000002500 */
[----:B------:R-:W1:Y:S01]  /*0030*/  LDCU.64 UR6, c[0x0][0x388] ;  /* 0x00007100ff0677ac */ /* 0x000e620008000a00 */
[----:B------:R-:W2:Y:S06]  /*0040*/  S2R R5, SR_TID.Y ;  /* 0x0000000000057919 */ /* 0x000eac0000002200 */
[----:B------:R-:W0:Y:S08]  /*0050*/  LDC R0, c[0x0][0x360] ;  /* 0x0000d800ff007b82 */ /* 0x000e300000000800 */
[----:B------:R-:W2:Y:S08]  /*0060*/  S2UR UR5, SR_CTAID.Y ;  /* 0x00000000000579c3 */ /* 0x000eb00000002600 */
[----:B------:R-:W2:Y:S01]  /*0070*/  LDC R2, c[0x0][0x364] ;  /* 0x0000d900ff027b82 */ /* 0x000ea20000000800 */
[----:B0-----:R-:W-:-:S05]  /*0080*/  IMAD R0, R0, UR4, R3 ;  /* 0x0000000400007c24 */ /* 0x001fca000f8e0203 */
[----:B-1----:R-:W-:Y:S01]  /*0090*/  ISETP.GE.AND P0, PT, R0, UR7, PT ;  /* 0x0000000700007c0c */ /* 0x002fe2000bf06270 */
[----:B--2---:R-:W-:-:S05]  /*00a0*/  IMAD R3, R2, UR5, R5 ;  /* 0x0000000502037c24 */ /* 0x004fca000f8e0205 */
[----:B------:R-:W-:-:S13]  /*00b0*/  ISETP.GE.OR P0, PT, R3, UR6, P0 ;  /* 0x0000000603007c0c */ /* 0x000fda0008706670 */
[----:B------:R-:W-:Y:S05]  /*00c0*/  @P0 EXIT ;  /* 0x000000000000094d */ /* 0x000fea0003800000 */
[----:B------:R-:W0:Y:S01]  /*00d0*/  LDC.64 R4, c[0x0][0x390] ;  /* 0x0000e400ff047b82 */ /* 0x000e220000000a00 */
[----:B------:R-:W1:Y:S01]  /*00e0*/  LDCU.64 UR4, c[0x0][0x358] ;  /* 0x00006b00ff0477ac */ /* 0x000e620008000a00 */
[----:B------:R-:W-:Y:S01]  /*00f0*/  IMAD R13, R3, UR7, R0 ;  /* 0x00000007030d7c24 */ /* 0x000fe2000f8e0200 */
[----:B------:R-:W-:Y:S04]  /*0100*/  BSSY.RECONVERGENT B0, `(.L_x_7) ;  /* 0x00000e2000007945 */ /* 0x000fe80003800200 */
[----:B------:R-:W-:Y:S01]  /*0110*/  ISETP.NE.AND P0, PT, R13, RZ, PT ;  /* 0x000000ff0d00720c */ /* 0x000fe20003f05270 */
[----:B------:R-:W2:Y:S01]  /*0120*/  LDC.64 R6, c[0x0][0x380] ;  /* 0x0000e000ff067b82 */ /* 0x000ea20000000a00 */
[----:B0-----:R-:W-:Y:S02]  /*0130*/  LOP3.LUT R2, R4, 0xaad26b49, RZ, 0x3c, !PT ;  /* 0xaad26b4904027812 */ /* 0x001fe400078e3cff */
[----:B------:R-:W-:-:S03]  /*0140*/  LOP3.LUT R4, R5, 0xf7dcefdd, RZ, 0x3c, !PT ;  /* 0xf7dcefdd05047812 */ /* 0x000fc600078e3cff */
[----:B------:R-:W-:Y:S02]  /*0150*/  IMAD R2, R2, 0x4182bed5, RZ ;  /* 0x4182bed502027824 */ /* 0x000fe400078e02ff */
[----:B------:R-:W-:Y:S02]  /*0160*/  IMAD R3, R4, -0x658354e5, RZ ;  /* 0x9a7cab1b04037824 */ /* 0x000fe400078e02ff */
[----:B--2---:R-:W-:Y:S01]  /*0170*/  IMAD.WIDE R6, R13, 0x30, R6 ;  /* 0x000000300d067825 */ /* 0x004fe200078e0206 */
[C---:B------:R-:W-:Y:S02]  /*0180*/  LOP3.LUT R8, R2.reuse, 0x159a55e5, RZ, 0x3c, !PT ;  /* 0x159a55e502087812 */ /* 0x040fe400078e3cff */
[C---:B------:R-:W-:Y:S01]  /*0190*/  IADD3 R4, PT, PT, R2.reuse, 0x64f0c9, R3 ;  /* 0x0064f0c902047810 */ /* 0x040fe20007ffe003 */
[C---:B------:R-:W-:Y:S01]  /*01a0*/  VIADD R5, R2.reuse, 0x75bcd15 ;  /* 0x075bcd1502057836 */ /* 0x040fe20000000000 */
[----:B------:R-:W-:Y:S01]  /*01b0*/  LOP3.LUT R10, R3, 0x5491333, RZ, 0x3c, !PT ;  /* 0x05491333030a7812 */ /* 0x000fe200078e3cff */
[----:B------:R-:W-:-:S02]  /*01c0*/  VIADD R11, R2, 0x583f19 ;  /* 0x00583f19020b7836 */ /* 0x000fc40000000000 */
[----:B------:R-:W-:Y:S01]  /*01d0*/  VIADD R9, R3, 0x1f123bb5 ;  /* 0x1f123bb503097836 */ /* 0x000fe20000000000 */
[----:B-1----:R0:W-:Y:S04]  /*01e0*/  STG.E.64 desc[UR4][R6.64], R4 ;  /* 0x0000000406007986 */ /* 0x0021e8000c101b04 */
[----:B------:R0:W-:Y:S04]  /*01f0*/  STG.E.64 desc[UR4][R6.64+0x8], R8 ;  /* 0x0000080806007986 */ /* 0x0001e8000c101b04 */
[----:B------:R0:W-:Y:S01]  /*0200*/  STG.E.64 desc[UR4][R6.64+0x10], R10 ;  /* 0x0000100a06007986 */ /* 0x0001e2000c101b04 */
[----:B------:R-:W-:Y:S05]  /*0210*/  @!P0 BRA `(.L_x_8) ;  /* 0x0000000c00408947 */ /* 0x000fea0003800000 */
[----:B------:R-:W-:Y:S01]  /*0220*/  SHF.R.S32.HI R0, RZ, 0x1f, R13 ;  /* 0x0000001fff007819 */ /* 0x000fe2000001140d */
[----:B------:R-:W-:-:S07]  /*0230*/  IMAD.MOV.U32 R12, RZ, RZ, RZ ;  /* 0x000000ffff0c7224 */ /* 0x000fce00078e00ff */
.L_x_14:
[----:B-1----:R-:W-:Y:S01]  /*0240*/  LOP3.LUT R2, R13, 0x3, RZ, 0xc0, !PT ;  /* 0x000000030d027812 */ /* 0x002fe200078ec0ff */
[----:B------:R-:W-:Y:S03]  /*0250*/  BSSY.RECONVERGENT B1, `(.L_x_9) ;  /* 0x00000c6000017945 */ /* 0x000fe60003800200 */
[----:B------:R-:W-:-:S04]  /*0260*/  ISETP.NE.U32.AND P0, PT, R2, RZ, PT ;  /* 0x000000ff0200720c */ /* 0x000fc80003f05070 */
[----:B------:R-:W-:-:S13]  /*0270*/  ISETP.NE.AND.EX P0, PT, RZ, RZ, PT, P0 ;  /* 0x000000ffff00720c */ /* 0x000fda0003f05300 */
[----:B------:R-:W-:Y:S05]  /*0280*/  @!P0 BRA `(.L_x_10) ;  /* 0x0000000c00088947 */ /* 0x000fea0003800000 */
[----:B0-----:R-:W0:Y:S01]  /*0290*/  LDC.64 R8, c[0x4][RZ] ;  /* 0x01000000ff087b82 */ /* 0x001e220000000a00 */
[----:B------:R-:W-:Y:S02]  /*02a0*/  IMAD.MOV.U32 R14, RZ, RZ, RZ ;  /* 0x000000ffff0e7224 */ /* 0x000fe400078e00ff */
[----:B0-----:R-:W-:-:S07]  /*02b0*/  IMAD.WIDE.U32 R8, R12, 0xc80, R8 ;  /* 0x00000c800c087825 */ /* 0x001fce00078e0008 */
.L_x_13:
[----:B-1----:R-:W-:Y:S01]  /*02c0*/  IMAD.MOV.U32 R15, RZ, RZ, RZ ;  /* 0x000000ffff0f7224 */ /* 0x002fe200078e00ff */
[----:B------:R-:W-:Y:S01]  /*02d0*/  CS2R R2, SRZ ;  /* 0x0000000000027805 */ /* 0x000fe2000001ff00 */
[----:B------:R-:W-:Y:S01]  /*02e0*/  IMAD.MOV.U32 R17, RZ, RZ, RZ ;  /* 0x000000ffff117224 */ /* 0x000fe200078e00ff */
[----:B------:R-:W-:-:S07]  /*02f0*/  CS2R R4, SRZ ;  /* 0x0000000000047805 */ /* 0x000fce000001ff00 */
.L_x_12:
[----:B------:R-:W-:-:S05]  /*0300*/  IMAD.WIDE.U32 R10, R17, 0x4, R6 ;  /* 0x00000004110a7825 */ /* 0x000fca00078e0006 */
[----:B------:R0:W5:Y:S01]  /*0310*/  LDG.E R16, desc[UR4][R10.64+0x4] ;  /* 0x000004040a107981 */ /* 0x000162000c1e1900 */
[----:B------:R-:W-:-:S07]  /*0320*/  IMAD.MOV.U32 R19, RZ, RZ, RZ ;  /* 0x000000ffff137224 */ /* 0x000fce00078e00ff */
.L_x_11:
[----:B-----5:R-:W-:Y:S01]  /*0330*/  SHF.R.U32.HI R24, RZ, R19, R16 ;  /* 0x00000013ff187219 */ /* 0x020fe20000011610 */
[----:B0-----:R-:W-:-:S03]  /*0340*/  IMAD.SHL.U32 R10, R17, 0x20, RZ ;  /* 0x00000020110a7824 */ /* 0x001fc600078e00ff */
[----:B------:R-:W-:Y:S01]  /*0350*/  LOP3.LUT R11, R24, 0x1, RZ, 0xc0, !PT ;  /* 0x00000001180b7812 */ /* 0x000fe200078ec0ff */
[----:B------:R-:W-:-:S03]  /*0360*/  IMAD.IADD R10, R10, 0x1, R19 ;  /* 0x000000010a0a7824 */ /* 0x000fc600078e0213 */
[----:B------:R-:W-:Y:S01]  /*0370*/  ISETP.NE.U32.AND P0, PT, R11, 0x1, PT ;  /* 0x000000010b00780c */ /* 0x000fe20003f05070 */
[----:B------:R-:W-:-:S03]  /*0380*/  IMAD R11, R10, 0x5, RZ ;  /* 0x000000050a0b7824 */ /* 0x000fc600078e02ff */
[----:B------:R-:W-:Y:S01]  /*0390*/  R2P PR, R24, 0x7e ;  /* 0x0000007e18007804 */ /* 0x000fe20000000000 */
[----:B------:R-:W-:-:S08]  /*03a0*/  IMAD.WIDE.U32 R10, R11, 0x4, R8 ;  /* 0x000000040b0a7825 */ /* 0x000fd000078e0008 */
[----:B------:R-:W2:Y:S04]  /*03b0*/  @!P0 LDG.E R18, desc[UR4][R10.64] ;  /* 0x000000040a128981 */ /* 0x000ea8000c1e1900 */
[----:B------:R-:W3:Y:S04]  /*03c0*/  @!P0 LDG.E R20, desc[UR4][R10.64+0x10] ;  /* 0x000010040a148981 */ /* 0x000ee8000c1e1900 */
[----:B------:R-:W4:Y:S04]  /*03d0*/  @P1 LDG.E R22, desc[UR4][R10.64+0x14] ;  /* 0x000014040a161981 */ /* 0x000f28000c1e1900 */
[----:B------:R-:W4:Y:S04]  /*03e0*/  @P2 LDG.E R26, desc[UR4][R10.64+0x28] ;  /* 0x000028040a1a2981 */ /* 0x000f28000c1e1900 */
[----:B------:R-:W4:Y:S04]  /*03f0*/  @!P0 LDG.E R21, desc[UR4][R10.64+0x4] ;  /* 0x000004040a158981 */ /* 0x000f28000c1e1900 */
[----:B------:R-:W4:Y:S04]  /*0400*/  @!P0 LDG.E R23, desc[UR4][R10.64+0xc] ;  /* 0x00000c040a178981 */ /* 0x000f28000c1e1900 */
[----:B------:R-:W4:Y:S04]  /*0410*/  @P1 LDG.E R25, desc[UR4][R10.64+0x18] ;  /* 0x000018040a191981 */ /* 0x000f28000c1e1900 */
[----:B------:R-:W4:Y:S04]  /*0420*/  @P3 LDG.E R28, desc[UR4][R10.64+0x3c] ;  /* 0x00003c040a1c3981 */ /* 0x000f28000c1e1900 */
[----:B------:R-:W4:Y:S01]  /*0430*/  @P6 LDG.E R27, desc[UR4][R10.64+0x7c] ;  /* 0x00007c040a1b6981 */ /* 0x000f22000c1e1900 */
[----:B--2---:R-:W-:-:S03]  /*0440*/  @!P0 LOP3.LUT R15, R15, R18, RZ, 0x3c, !PT ;  /* 0x000000120f0f8212 */ /* 0x004fc600078e3cff */
[----:B------:R-:W2:Y:S01]  /*0450*/  @!P0 LDG.E R18, desc[UR4][R10.64+0x8] ;  /* 0x000008040a128981 */ /* 0x000ea2000c1e1900 */
[----:B---3--:R-:W-:-:S03]  /*0460*/  @!P0 LOP3.LUT R3, R3, R20, RZ, 0x3c, !PT ;  /* 0x0000001403038212 */ /* 0x008fc600078e3cff */
[----:B------:R-:W3:Y:S01]  /*0470*/  @P1 LDG.E R20, desc[UR4][R10.64+0x24] ;  /* 0x000024040a141981 */ /* 0x000ee2000c1e1900 */
[----:B----4-:R-:W-:-:S03]  /*0480*/  @P1 LOP3.LUT R15, R15, R22, RZ, 0x3c, !PT ;  /* 0x000000160f0f1212 */ /* 0x010fc600078e3cff */
[----:B------:R-:W4:Y:S01]  /*0490*/  @P2 LDG.E R22, desc[UR4][R10.64+0x38] ;  /* 0x000038040a162981 */ /* 0x000f22000c1e1900 */
[----:B------:R-:W-:-:S03]  /*04a0*/  @P2 LOP3.LUT R15, R15, R26, RZ, 0x3c, !PT ;  /* 0x0000001a0f0f2212 */ /* 0x000fc600078e3cff */
[----:B------:R-:W4:Y:S01]  /*04b0*/  @P4 LDG.E R26, desc[UR4][R10.64+0x50] ;  /* 0x000050040a1a4981 */ /* 0x000f22000c1e1900 */
[----:B------:R-:W-:-:S03]  /*04c0*/  @!P0 LOP3.LUT R4, R4, R21, RZ, 0x3c, !PT ;  /* 0x0000001504048212 */ /* 0x000fc600078e3cff */
[----:B------:R-:W4:Y:S01]  /*04d0*/  @P1 LDG.E R21, desc[UR4][R10.64+0x20] ;  /* 0x000020040a151981 */ /* 0x000f22000c1e1900 */
[----:B------:R-:W-:-:S03]  /*04e0*/  @!P0 LOP3.LUT R2, R2, R23, RZ, 0x3c, !PT ;  /* 0x0000001702028212 */ /* 0x000fc600078e3cff */
[----:B------:R-:W4:Y:S01]  /*04f0*/  @P2 LDG.E R23, desc[UR4][R10.64+0x2c] ;  /* 0x00002c040a172981 */ /* 0x000f22000c1e1900 */
[----:B------:R-:W-:-:S03]  /*0500*/  @P1 LOP3.LUT R4, R4, R25, RZ, 0x3c, !PT ;  /* 0x0000001904041212 */ /* 0x000fc600078e3cff */
[----:B------:R-:W4:Y:S01]  /*0510*/  @P2 LDG.E R25, desc[UR4][R10.64+0x34] ;  /* 0x000034040a192981 */ /* 0x000f22000c1e1900 */
[----:B--2---:R-:W-:-:S03]  /*0520*/  @!P0 LOP3.LUT R5, R5, R18, RZ, 0x3c, !PT ;  /* 0x0000001205058212 */ /* 0x004fc600078e3cff */
[----:B------:R-:W2:Y:S01]  /*0530*/  @P1 LDG.E R18, desc[UR4][R10.64+0x1c] ;  /* 0x00001c040a121981 */ /* 0x000ea2000c1e1900 */
[----:B---3--:R-:W-:-:S03]  /*0540*/  @P1 LOP3.LUT R3, R3, R20, RZ, 0x3c, !PT ;  /* 0x0000001403031212 */ /* 0x008fc600078e3cff */
[----:B------:R-:W3:Y:S01]  /*0550*/  @P2 LDG.E R20, desc[UR4][R10.64+0x30] ;  /* 0x000030040a142981 */ /* 0x000ee2000c1e1900 */
[----:B----4-:R-:W-:-:S03]  /*0560*/  @P2 LOP3.LUT R3, R3, R22, RZ, 0x3c, !PT ;  /* 0x0000001603032212 */ /* 0x010fc600078e3cff */
[----:B------:R-:W4:Y:S01]  /*0570*/  @P3 LDG.E R22, desc[UR4][R10.64+0x4c] ;  /* 0x00004c040a163981 */ /* 0x000f22000c1e1900 */
[----:B------:R-:W-:-:S04]  /*0580*/  @P3 LOP3.LUT R15, R15, R28, RZ, 0x3c, !PT ;  /* 0x0000001c0f0f3212 */ /* 0x000fc800078e3cff */
[----:B------:R-:W-:Y:S02]  /*0590*/  @P4 LOP3.LUT R15, R15, R26, RZ, 0x3c, !PT ;  /* 0x0000001a0f0f4212 */ /* 0x000fe400078e3cff */
[----:B------:R-:W-:Y:S01]  /*05a0*/  @P1 LOP3.LUT R2, R2, R21, RZ, 0x3c, !PT ;  /* 0x0000001502021212 */ /* 0x000fe200078e3cff */
[----:B------:R-:W4:Y:S04]  /*05b0*/  @P5 LDG.E R26, desc[UR4][R10.64+0x64] ;  /* 0x000064040a1a5981 */ /* 0x000f28000c1e1900 */
[----:B------:R-:W4:Y:S01]  /*05c0*/  @P3 LDG.E R21, desc[UR4][R10.64+0x40] ;  /* 0x000040040a153981 */ /* 0x000f22000c1e1900 */
[----:B------:R-:W-:Y:S02]  /*05d0*/  @P2 LOP3.LUT R4, R4, R23, RZ, 0x3c, !PT ;  /* 0x0000001704042212 */ /* 0x000fe400078e3cff */
[----:B------:R-:W-:Y:S01]  /*05e0*/  @P2 LOP3.LUT R2, R2, R25, RZ, 0x3c, !PT ;  /* 0x0000001902022212 */ /* 0x000fe200078e3cff */
[----:B------:R-:W4:Y:S04]  /*05f0*/  @P3 LDG.E R23, desc[UR4][R10.64+0x48] ;  /* 0x000048040a173981 */ /* 0x000f28000c1e1900 */
[----:B------:R-:W4:Y:S01]  /*0600*/  @P4 LDG.E R25, desc[UR4][R10.64+0x54] ;  /* 0x000054040a194981 */ /* 0x000f22000c1e1900 */
[----:B--2---:R-:W-:-:S03]  /*0610*/  @P1 LOP3.LUT R5, R5, R18, RZ, 0x3c, !PT ;  /* 0x0000001205051212 */ /* 0x004fc600078e3cff */
[----:B------:R-:W2:Y:S01]  /*0620*/  @P3 LDG.E R18, desc[UR4][R10.64+0x44] ;  /* 0x000044040a123981 */ /* 0x000ea2000c1e1900 */
[----:B---3--:R-:W-:-:S03]  /*0630*/  @P2 LOP3.LUT R5, R5, R20, RZ, 0x3c, !PT ;  /* 0x0000001405052212 */ /* 0x008fc600078e3cff */
[----:B------:R-:W3:Y:S01]  /*0640*/  @P4 LDG.E R20, desc[UR4][R10.64+0x58] ;  /* 0x000058040a144981 */ /* 0x000ee2000c1e1900 */
[----:B----4-:R-:W-:-:S03]  /*0650*/  @P3 LOP3.LUT R3, R3, R22, RZ, 0x3c, !PT ;  /* 0x0000001603033212 */ /* 0x010fc600078e3cff */
[----:B------:R-:W4:Y:S01]  /*0660*/  @P4 LDG.E R22, desc[UR4][R10.64+0x60] ;  /* 0x000060040a164981 */ /* 0x000f22000c1e1900 */
[----:B------:R-:W-:Y:S02]  /*0670*/  LOP3.LUT P0, RZ, R24, 0x80, RZ, 0xc0, !PT ;  /* 0x0000008018ff7812 */ /* 0x000fe4000780c0ff */
[----:B------:R-:W-:Y:S02]  /*0680*/  @P5 LOP3.LUT R15, R15, R26, RZ, 0x3c, !PT ;  /* 0x0000001a0f0f5212 */ /* 0x000fe400078e3cff */
[----:B------:R-:W4:Y:S01]  /*0690*/  @P6 LDG.E R26, desc[UR4][R10.64+0x78] ;  /* 0x000078040a1a6981 */ /* 0x000f22000c1e1900 */
[----:B------:R-:W-:-:S03]  /*06a0*/  @P3 LOP3.LUT R4, R4, R21, RZ, 0x3c, !PT ;  /* 0x0000001504043212 */ /* 0x000fc600078e3cff */
[----:B------:R-:W4:Y:S01]  /*06b0*/  @P4 LDG.E R21, desc[UR4][R10.64+0x5c] ;  /* 0x00005c040a154981 */ /* 0x000f22000c1e1900 */
[----:B------:R-:W-:-:S03]  /*06c0*/  @P3 LOP3.LUT R2, R2, R23, RZ, 0x3c, !PT ;  /* 0x0000001702023212 */ /* 0x000fc600078e3cff */
[----:B------:R-:W4:Y:S01]  /*06d0*/  @P5 LDG.E R23, desc[UR4][R10.64+0x68] ;  /* 0x000068040a175981 */ /* 0x000f22000c1e1900 */
[----:B------:R-:W-:-:S03]  /*06e0*/  @P4 LOP3.LUT R4, R4, R25, RZ, 0x3c, !PT ;  /* 0x0000001904044212 */ /* 0x000fc600078e3cff */
[----:B------:R-:W4:Y:S01]  /*06f0*/  @P5 LDG.E R25, desc[UR4][R10.64+0x70] ;  /* 0x000070040a195981 */ /* 0x000f22000c1e1900 */
[----:B--2---:R-:W-:-:S03]  /*0700*/  @P3 LOP3.LUT R5, R5, R18, RZ, 0x3c, !PT ;  /* 0x0000001205053212 */ /* 0x004fc600078e3cff */
[----:B------:R-:W2:Y:S01]  /*0710*/  @P5 LDG.E R18, desc[UR4][R10.64+0x6c] ;  /* 0x00006c040a125981 */ /* 0x000ea2000c1e1900 */
[----:B---3--:R-:W-:-:S03]  /*0720*/  @P4 LOP3.LUT R5, R5, R20, RZ, 0x3c, !PT ;  /* 0x0000001405054212 */ /* 0x008fc600078e3cff */
[----:B------:R-:W3:Y:S01]  /*0730*/  @P5 LDG.E R20, desc[UR4][R10.64+0x74] ;  /* 0x000074040a145981 */ /* 0x000ee2000c1e1900 */
[----:B----4-:R-:W-:-:S03]  /*0740*/  @P4 LOP3.LUT R3, R3, R22, RZ, 0x3c, !PT ;  /* 0x0000001603034212 */ /* 0x010fc600078e3cff */
[----:B------:R-:W4:Y:S01]  /*0750*/  @P0 LDG.E R22, desc[UR4][R10.64+0x8c] ;  /* 0x00008c040a160981 */ /* 0x000f22000c1e1900 */
[----:B------:R-:W-:-:S03]  /*0760*/  @P6 LOP3.LUT R15, R15, R26, RZ, 0x3c, !PT ;  /* 0x0000001a0f0f6212 */ /* 0x000fc600078e3cff */
        /* <DEDUP_REMOVED lines=13> */
[----:B------:R-:W-:Y:S02]  /*0840*/  @P6 LOP3.LUT R4, R4, R27, RZ, 0x3c, !PT ;  /* 0x0000001b04046212 */ /* 0x000fe400078e3cff */
[----:B------:R-:W-:Y:S02]  /*0850*/  @P6 LOP3.LUT R2, R2, R21, RZ, 0x3c, !PT ;  /* 0x0000001502026212 */ /* 0x000fe400078e3cff */
[----:B------:R-:W-:Y:S02]  /*0860*/  @P0 LOP3.LUT R4, R4, R23, RZ, 0x3c, !PT ;  /* 0x0000001704040212 */ /* 0x000fe400078e3cff */
[----:B------:R-:W-:Y:S02]  /*0870*/  @P0 LOP3.LUT R2, R2, R25, RZ, 0x3c, !PT ;  /* 0x0000001902020212 */ /* 0x000fe400078e3cff */
[----:B--2---:R-:W-:Y:S02]  /*0880*/  @P6 LOP3.LUT R5, R5, R18, RZ, 0x3c, !PT ;  /* 0x0000001205056212 */ /* 0x004fe400078e3cff */
[----:B---3--:R-:W-:-:S02]  /*0890*/  @P6 LOP3.LUT R3, R3, R20, RZ, 0x3c, !PT ;  /* 0x0000001403036212 */ /* 0x008fc400078e3cff */
[----:B----4-:R-:W-:Y:S02]  /*08a0*/  @P0 LOP3.LUT R5, R5, R22, RZ, 0x3c, !PT ;  /* 0x0000001605050212 */ /* 0x010fe400078e3cff */
[----:B------:R-:W-:Y:S02]  /*08b0*/  @P0 LOP3.LUT R3, R3, R26, RZ, 0x3c, !PT ;  /* 0x0000001a03030212 */ /* 0x000fe400078e3cff */
[----:B------:R-:W-:-:S13]  /*08c0*/  R2P PR, R24.B1, 0x7f ;  /* 0x0000007f18007804 */ /* 0x000fda0000001000 */
[----:B------:R-:W2:Y:S04]  /*08d0*/  @P0 LDG.E R18, desc[UR4][R10.64+0xa0] ;  /* 0x0000a0040a120981 */ /* 0x000ea8000c1e1900 */
[----:B------:R-:W3:Y:S04]  /*08e0*/  @P1 LDG.E R22, desc[UR4][R10.64+0xb4] ;  /* 0x0000b4040a161981 */ /* 0x000ee8000c1e1900 */
[----:B------:R-:W4:Y:S04]  /*08f0*/  @P2 LDG.E R26, desc[UR4][R10.64+0xc8] ;  /* 0x0000c8040a1a2981 */ /* 0x000f28000c1e1900 */
[----:B------:R-:W4:Y:S04]  /*0900*/  @P3 LDG.E R28, desc[UR4][R10.64+0xdc] ;  /* 0x0000dc040a1c3981 */ /* 0x000f28000c1e1900 */
[----:B------:R-:W4:Y:S04]  /*0910*/  @P0 LDG.E R23, desc[UR4][R10.64+0xa4] ;  /* 0x0000a4040a170981 */ /* 0x000f28000c1e1900 */
[----:B------:R-:W4:Y:S04]  /*0920*/  @P0 LDG.E R20, desc[UR4][R10.64+0xa8] ;  /* 0x0000a8040a140981 */ /* 0x000f28000c1e1900 */
[----:B------:R-:W4:Y:S04]  /*0930*/  @P4 LDG.E R25, desc[UR4][R10.64+0xf0] ;  /* 0x0000f0040a194981 */ /* 0x000f28000c1e1900 */
        /* <DEDUP_REMOVED lines=21> */
[----:B------:R-:W-:Y:S02]  /*0a90*/  LOP3.LUT P0, RZ, R24, 0x8000, RZ, 0xc0, !PT ;  /* 0x0000800018ff7812 */ /* 0x000fe4000780c0ff */
[----:B----4-:R-:W-:Y:S01]  /*0aa0*/  @P5 LOP3.LUT R15, R15, R26, RZ, 0x3c, !PT ;  /* 0x0000001a0f0f5212 */ /* 0x010fe200078e3cff */
[----:B------:R-:W4:Y:S04]  /*0ab0*/  @P3 LDG.E R24, desc[UR4][R10.64+0xe4] ;  /* 0x0000e4040a183981 */ /* 0x000f28000c1e1900 */
[----:B------:R-:W2:Y:S01]  /*0ac0*/  @P6 LDG.E R26, desc[UR4][R10.64+0x118] ;  /* 0x000118040a1a6981 */ /* 0x000ea2000c1e1900 */
        /* <DEDUP_REMOVED lines=8> */
[----:B---3--:R-:W-:-:S03]  /*0b50*/  @P2 LOP3.LUT R3, R3, R22, RZ, 0x3c, !PT ;  /* 0x0000001603032212 */ /* 0x008fc600078e3cff */
[----:B------:R-:W3:Y:S01]  /*0b60*/  @P4 LDG.E R22, desc[UR4][R10.64+0x100] ;  /* 0x000100040a164981 */ /* 0x000ee2000c1e1900 */
[----:B--2---:R-:W-:-:S03]  /*0b70*/  @P6 LOP3.LUT R15, R15, R26, RZ, 0x3c, !PT ;  /* 0x0000001a0f0f6212 */ /* 0x004fc600078e3cff */
[----:B------:R-:W2:Y:S01]  /*0b80*/  @P0 LDG.E R26, desc[UR4][R10.64+0x12c] ;  /* 0x00012c040a1a0981 */ /* 0x000ea2000c1e1900 */
[----:B----4-:R-:W-:-:S03]  /*0b90*/  @P2 LOP3.LUT R2, R2, R23, RZ, 0x3c, !PT ;  /* 0x0000001702022212 */ /* 0x010fc600078e3cff */
[----:B------:R-:W4:Y:S01]  /*0ba0*/  @P4 LDG.E R23, desc[UR4][R10.64+0xfc] ;  /* 0x0000fc040a174981 */ /* 0x000f22000c1e1900 */
[----:B------:R-:W-:-:S03]  /*0bb0*/  @P2 LOP3.LUT R5, R5, R20, RZ, 0x3c, !PT ;  /* 0x0000001405052212 */ /* 0x000fc600078e3cff */
[----:B------:R-:W4:Y:S01]  /*0bc0*/  @P4 LDG.E R20, desc[UR4][R10.64+0xf8] ;  /* 0x0000f8040a144981 */ /* 0x000f22000c1e1900 */
[----:B------:R-:W-:Y:S02]  /*0bd0*/  @P3 LOP3.LUT R2, R2, R27, RZ, 0x3c, !PT ;  /* 0x0000001b02023212 */ /* 0x000fe400078e3cff */
[----:B------:R-:W-:Y:S01]  /*0be0*/  @P3 LOP3.LUT R4, R4, R25, RZ, 0x3c, !PT ;  /* 0x0000001904043212 */ /* 0x000fe200078e3cff */
[----:B------:R-:W4:Y:S01]  /*0bf0*/  @P5 LDG.E R27, desc[UR4][R10.64+0x110] ;  /* 0x000110040a1b5981 */ /* 0x000f22000c1e1900 */
[----:B------:R-:W-:-:S03]  /*0c00*/  @P3 LOP3.LUT R5, R5, R24, RZ, 0x3c, !PT ;  /* 0x0000001805053212 */ /* 0x000fc600078e3cff */
[----:B------:R-:W4:Y:S04]  /*0c10*/  @P5 LDG.E R25, desc[UR4][R10.64+0x108] ;  /* 0x000108040a195981 */ /* 0x000f28000c1e1900 */
        /* <DEDUP_REMOVED lines=19> */
[----:B------:R-:W-:-:S05]  /*0d50*/  VIADD R19, R19, 0x10 ;  /* 0x0000001013137836 */ /* 0x000fca0000000000 */
[----:B------:R-:W-:Y:S02]  /*0d60*/  ISETP.NE.AND P1, PT, R19, 0x20, PT ;  /* 0x000000201300780c */ /* 0x000fe40003f25270 */
[----:B------:R-:W-:Y:S02]  /*0d70*/  @P5 LOP3.LUT R3, R3, R18, RZ, 0x3c, !PT ;  /* 0x0000001203035212 */ /* 0x000fe400078e3cff */
[----:B------:R-:W-:Y:S02]  /*0d80*/  @P6 LOP3.LUT R4, R4, R21, RZ, 0x3c, !PT ;  /* 0x0000001504046212 */ /* 0x000fe400078e3cff */
[----:B---3--:R-:W-:-:S04]  /*0d90*/  @P6 LOP3.LUT R3, R3, R22, RZ, 0x3c, !PT ;  /* 0x0000001603036212 */ /* 0x008fc800078e3cff */
[----:B--2---:R-:W-:Y:S02]  /*0da0*/  @P0 LOP3.LUT R3, R3, R26, RZ, 0x3c, !PT ;  /* 0x0000001a03030212 */ /* 0x004fe400078e3cff */
[----:B----4-:R-:W-:Y:S02]  /*0db0*/  @P6 LOP3.LUT R2, R2, R23, RZ, 0x3c, !PT ;  /* 0x0000001702026212 */ /* 0x010fe400078e3cff */
[----:B------:R-:W-:Y:S02]  /*0dc0*/  @P6 LOP3.LUT R5, R5, R20, RZ, 0x3c, !PT ;  /* 0x0000001405056212 */ /* 0x000fe400078e3cff */
[----:B------:R-:W-:Y:S02]  /*0dd0*/  @P0 LOP3.LUT R2, R2, R27, RZ, 0x3c, !PT ;  /* 0x0000001b02020212 */ /* 0x000fe400078e3cff */
[----:B------:R-:W-:Y:S02]  /*0de0*/  @P0 LOP3.LUT R4, R4, R25, RZ, 0x3c, !PT ;  /* 0x0000001904040212 */ /* 0x000fe400078e3cff */
[----:B------:R-:W-:Y:S01]  /*0df0*/  @P0 LOP3.LUT R5, R5, R24, RZ, 0x3c, !PT ;  /* 0x0000001805050212 */ /* 0x000fe200078e3cff */
[----:B------:R-:W-:Y:S06]  /*0e00*/  @P1 BRA `(.L_x_11) ;  /* 0xfffffff400481947 */ /* 0x000fec000383ffff */
[----:B------:R-:W-:-:S05]  /*0e10*/  VIADD R17, R17, 0x1 ;  /* 0x0000000111117836 */ /* 0x000fca0000000000 */
[----:B------:R-:W-:-:S13]  /*0e20*/  ISETP.NE.AND P0, PT, R17, 0x5, PT ;  /* 0x000000051100780c */ /* 0x000fda0003f05270 */
[----:B------:R-:W-:Y:S05]  /*0e30*/  @P0 BRA `(.L_x_12) ;  /* 0xfffffff400300947 */ /* 0x000fea000383ffff */
[----:B------:R1:W-:Y:S01]  /*0e40*/  STG.E.64 desc[UR4][R6.64+0x8], R4 ;  /* 0x0000080406007986 */ /* 0x0003e2000c101b04 */
[----:B------:R-:W-:Y:S01]  /*0e50*/  VIADD R14, R14, 0x1 ;  /* 0x000000010e0e7836 */ /* 0x000fe20000000000 */
[----:B------:R-:W-:Y:S02]  /*0e60*/  LOP3.LUT R11, R13, 0x3, RZ, 0xc0, !PT ;  /* 0x000000030d0b7812 */ /* 0x000fe400078ec0ff */
[----:B------:R1:W-:Y:S02]  /*0e70*/  STG.E.64 desc[UR4][R6.64+0x10], R2 ;  /* 0x0000100206007986 */ /* 0x0003e4000c101b04 */
[----:B------:R-:W-:Y:S02]  /*0e80*/  ISETP.GE.U32.AND P0, PT, R14, R11, PT ;  /* 0x0000000b0e00720c */ /* 0x000fe40003f06070 */
[----:B------:R1:W-:Y:S11]  /*0e90*/  STG.E desc[UR4][R6.64+0x4], R15 ;  /* 0x0000040f06007986 */ /* 0x0003f6000c101904 */
[----:B------:R-:W-:Y:S05]  /*0ea0*/  @!P0 BRA `(.L_x_13) ;  /* 0xfffffff400048947 */ /* 0x000fea000383ffff */
.L_x_10:
[----:B------:R-:W-:Y:S05]  /*0eb0*/  BSYNC.RECONVERGENT B1 ;  /* 0x0000000000017941 */ /* 0x000fea0003800200 */
.L_x_9:
[C---:B------:R-:W-:Y:S01]  /*0ec0*/  ISETP.GT.U32.AND P0, PT, R13.reuse, 0x3, PT ;  /* 0x000000030d00780c */ /* 0x040fe20003f04070 */
[----:B------:R-:W-:Y:S01]  /*0ed0*/  VIADD R12, R12, 0x1 ;  /* 0x000000010c0c7836 */ /* 0x000fe20000000000 */
[--C-:B------:R-:W-:Y:S02]  /*0ee0*/  SHF.R.U64 R13, R13, 0x2, R0.reuse ;  /* 0x000000020d0d7819 */ /* 0x100fe40000001200 */
[----:B------:R-:W-:Y:S02]  /*0ef0*/  ISETP.GT.U32.AND.EX P0, PT, R0, RZ, PT, P0 ;  /* 0x000000ff0000720c */ /* 0x000fe40003f04100 */
[----:B------:R-:W-:-:S11]  /*0f00*/  SHF.R.U32.HI R0, RZ, 0x2, R0 ;  /* 0x00000002ff007819 */ /* 0x000fd60000011600 */
[----:B------:R-:W-:Y:S05]  /*0f10*/  @P0 BRA `(.L_x_14) ;  /* 0xfffffff000c80947 */ /* 0x000fea000383ffff */
.L_x_8:
[----:B------:R-:W-:Y:S05]  /*0f20*/  BSYNC.RECONVERGENT B0 ;  /* 0x0000000000007941 */ /* 0x000fea0003800200 */
.L_x_7:
[----:B------:R-:W-:Y:S04]  /*0f30*/  STG.E.64 desc[UR4][R6.64+0x18], RZ ;  /* 0x000018ff06007986 */ /* 0x000fe8000c101b04 */
[----:B------:R-:W-:Y:S04]  /*0f40*/  STG.E desc[UR4][R6.64+0x20], RZ ;  /* 0x000020ff06007986 */ /* 0x000fe8000c101904 */
[----:B------:R-:W-:Y:S01]  /*0f50*/  STG.E.64 desc[UR4][R6.64+0x28], RZ ;  /* 0x000028ff06007986 */ /* 0x000fe2000c101b04 */
[----:B------:R-:W-:Y:S05]  /*0f60*/  EXIT ;  /* 0x000000000000794d */ /* 0x000fea0003800000 */
.L_x_15:
        /* <DEDUP_REMOVED lines=9> */
.L_x_18:


//--------------------- .nv.global.init           --------------------------
	.section	.nv.global.init,"aw",@progbits
	.align	4
.nv.global.init:
	.type		mrg32k3aM1SubSeq,@object
	.size		mrg32k3aM1SubSeq,(mrg32k3aM2SubSeq - mrg32k3aM1SubSeq)
mrg32k3aM1SubSeq:
        /*0000*/ 	.byte	0x0b, 0xcc, 0xee, 0x04, 0x73, 0x29, 0x8b, 0x6f, 0xf6, 0x53, 0x03, 0xf6, 0x23, 0xf6, 0xea, 0xda
        /* <DEDUP_REMOVED lines=125> */
	.type		mrg32k3aM2SubSeq,@object
	.size		mrg32k3aM2SubSeq,(mrg32k3aM1 - mrg32k3aM2SubSeq)
mrg32k3aM2SubSeq:
        /* <DEDUP_REMOVED lines=126> */
	.type		mrg32k3aM1,@object
	.size		mrg32k3aM1,(mrg32k3aM1Seq - mrg32k3aM1)
mrg32k3aM1:
        /* <DEDUP_REMOVED lines=144> */
	.type		mrg32k3aM1Seq,@object
	.size		mrg32k3aM1Seq,(mrg32k3aM2 - mrg32k3aM1Seq)
mrg32k3aM1Seq:
        /* <DEDUP_REMOVED lines=144> */
	.type		mrg32k3aM2,@object
	.size		mrg32k3aM2,(mrg32k3aM2Seq - mrg32k3aM2)
mrg32k3aM2:
        /* <DEDUP_REMOVED lines=144> */
	.type		mrg32k3aM2Seq,@object
	.size		mrg32k3aM2Seq,(precalc_xorwow_matrix - mrg32k3aM2Seq)
mrg32k3aM2Seq:
        /* <DEDUP_REMOVED lines=144> */
	.type		precalc_xorwow_matrix,@object
	.size		precalc_xorwow_matrix,(precalc_xorwow_offset_matrix - precalc_xorwow_matrix)
precalc_xorwow_matrix:
        /* <DEDUP_REMOVED lines=6400> */
	.type		precalc_xorwow_offset_matrix,@object
	.size		precalc_xorwow_offset_matrix,(.L_1 - precalc_xorwow_offset_matrix)
precalc_xorwow_offset_matrix:
        /* <DEDUP_REMOVED lines=6400> */
.L_1:


//--------------------- .nv.shared.reserved.0     --------------------------
	.section	.nv.shared.reserved.0,"aw",@nobits
	.weak		__nv_reservedSMEM_offset_0_alias
	.size		__nv_reservedSMEM_offset_0_alias, 0, 64
	.other		__nv_reservedSMEM_offset_0_alias,@"STO_CUDA_RESERVED_SHARED STV_DEFAULT"
__nv_reservedSMEM_offset_0_alias:
	.zero		0
	.zero		64


//--------------------- .nv.constant0._Z8multiplyIivEvPT_S1_S1_mmm --------------------------
	.section	.nv.constant0._Z8multiplyIivEvPT_S1_S1_mmm,"a",@progbits
	.sectionflags	@""
	.align	4
.nv.constant0._Z8multiplyIivEvPT_S1_S1_mmm:
	.zero		944


//--------------------- .nv.constant0._Z23generateRandomNumbers2DIiEvPT_P17curandStateXORWOWiiS0_S0_ --------------------------
	.section	.nv.constant0._Z23generateRandomNumbers2DIiEvPT_P17curandStateXORWOWiiS0_S0_,"a",@progbits
	.sectionflags	@""
	.align	4
.nv.constant0._Z23generateRandomNumbers2DIiEvPT_P17curandStateXORWOWiiS0_S0_:
	.zero		928


//--------------------- .nv.constant0._Z18initializeStates2DP17curandStateXORWOWiiy --------------------------
	.section	.nv.constant0._Z18initializeStates2DP17curandStateXORWOWiiy,"a",@progbits
	.sectionflags	@""
	.align	4
.nv.constant0._Z18initializeStates2DP17curandStateXORWOWiiy:
	.zero		920


//--------------------- SYMBOLS --------------------------

	.type		.nv.reservedSmem.offset0,@object
	.size		.nv.reservedSmem.offset0,0x4
